







.version 7.6
.target sm_75
.address_size 64




.visible .entry _Z11ExecuteLSTMPdS_S_S_S_S_S_S_S_S_S_S_S_S_S_(
.param .u64 _Z11ExecuteLSTMPdS_S_S_S_S_S_S_S_S_S_S_S_S_S__param_0,
.param .u64 _Z11ExecuteLSTMPdS_S_S_S_S_S_S_S_S_S_S_S_S_S__param_1,
.param .u64 _Z11ExecuteLSTMPdS_S_S_S_S_S_S_S_S_S_S_S_S_S__param_2,
.param .u64 _Z11ExecuteLSTMPdS_S_S_S_S_S_S_S_S_S_S_S_S_S__param_3,
.param .u64 _Z11ExecuteLSTMPdS_S_S_S_S_S_S_S_S_S_S_S_S_S__param_4,
.param .u64 _Z11ExecuteLSTMPdS_S_S_S_S_S_S_S_S_S_S_S_S_S__param_5,
.param .u64 _Z11ExecuteLSTMPdS_S_S_S_S_S_S_S_S_S_S_S_S_S__param_6,
.param .u64 _Z11ExecuteLSTMPdS_S_S_S_S_S_S_S_S_S_S_S_S_S__param_7,
.param .u64 _Z11ExecuteLSTMPdS_S_S_S_S_S_S_S_S_S_S_S_S_S__param_8,
.param .u64 _Z11ExecuteLSTMPdS_S_S_S_S_S_S_S_S_S_S_S_S_S__param_9,
.param .u64 _Z11ExecuteLSTMPdS_S_S_S_S_S_S_S_S_S_S_S_S_S__param_10,
.param .u64 _Z11ExecuteLSTMPdS_S_S_S_S_S_S_S_S_S_S_S_S_S__param_11,
.param .u64 _Z11ExecuteLSTMPdS_S_S_S_S_S_S_S_S_S_S_S_S_S__param_12,
.param .u64 _Z11ExecuteLSTMPdS_S_S_S_S_S_S_S_S_S_S_S_S_S__param_13,
.param .u64 _Z11ExecuteLSTMPdS_S_S_S_S_S_S_S_S_S_S_S_S_S__param_14
)
{
.reg .pred %p<27>;
.reg .f32 %f<17>;
.reg .b32 %r<65>;
.reg .f64 %fd<420>;
.reg .b64 %rd<109>;

	.shared .align 8 .b8 _ZZ11ExecuteLSTMPdS_S_S_S_S_S_S_S_S_S_S_S_S_S_E1u[800];

ld.param.u64 %rd31, [_Z11ExecuteLSTMPdS_S_S_S_S_S_S_S_S_S_S_S_S_S__param_2];
ld.param.u64 %rd39, [_Z11ExecuteLSTMPdS_S_S_S_S_S_S_S_S_S_S_S_S_S__param_6];
ld.param.u64 %rd40, [_Z11ExecuteLSTMPdS_S_S_S_S_S_S_S_S_S_S_S_S_S__param_8];
mov.u32 %r1, %tid.x;
cvta.to.global.u64 %rd44, %rd39;
mul.wide.s32 %rd45, %r1, 8;
add.s64 %rd5, %rd44, %rd45;
ld.global.f64 %fd52, [%rd5];
cvta.to.global.u64 %rd46, %rd40;
add.s64 %rd6, %rd46, %rd45;
ld.global.f64 %fd53, [%rd6];
fma.rn.f64 %fd1, %fd52, 0d3FEF5C28F5C28F5C, %fd53;
{
.reg .b32 %temp; 
mov.b64 {%temp, %r2}, %fd1;
}
and.b32 %r3, %r2, 2147483647;
{
.reg .b32 %temp; 
mov.b64 {%r23, %temp}, %fd1;
}
mov.b64 %fd2, {%r23, %r3};
setp.ltu.f64 %p1, %fd2, 0d3FE4F92224DD2F1A;
@%p1 bra $L__BB0_2;
bra.uni $L__BB0_1;

$L__BB0_2:
mul.f64 %fd95, %fd1, %fd1;
mov.f64 %fd96, 0d3F14359F420AFC3D;
mov.f64 %fd97, 0dBEF0BC46E2F5E964;
fma.rn.f64 %fd98, %fd97, %fd95, %fd96;
mov.f64 %fd99, 0dBF2DF9F0728C5D84;
fma.rn.f64 %fd100, %fd98, %fd95, %fd99;
mov.f64 %fd101, 0d3F4337D1CEC4F033;
fma.rn.f64 %fd102, %fd100, %fd95, %fd101;
mov.f64 %fd103, 0dBF57D6E9674335B3;
fma.rn.f64 %fd104, %fd102, %fd95, %fd103;
mov.f64 %fd105, 0d3F6D6D000D7AAD3D;
fma.rn.f64 %fd106, %fd104, %fd95, %fd105;
mov.f64 %fd107, 0dBF8226E1F3CF1EF5;
fma.rn.f64 %fd108, %fd106, %fd95, %fd107;
mov.f64 %fd109, 0d3F9664F47EC0C8CF;
fma.rn.f64 %fd110, %fd108, %fd95, %fd109;
mov.f64 %fd111, 0dBFABA1BA1B80AB40;
fma.rn.f64 %fd112, %fd110, %fd95, %fd111;
mov.f64 %fd113, 0d3FC111111110FA4A;
fma.rn.f64 %fd114, %fd112, %fd95, %fd113;
mov.f64 %fd115, 0dBFD5555555555550;
fma.rn.f64 %fd116, %fd114, %fd95, %fd115;
mov.f64 %fd117, 0d0000000000000000;
fma.rn.f64 %fd118, %fd116, %fd95, %fd117;
fma.rn.f64 %fd405, %fd118, %fd1, %fd1;
bra.uni $L__BB0_3;

$L__BB0_1:
add.f64 %fd54, %fd2, %fd2;
mov.f64 %fd55, 0d4000000000000000;
cvt.rn.f32.f64 %f1, %fd54;
mul.f32 %f2, %f1, 0f3FB8AA3B;
cvt.rni.f32.f32 %f3, %f2;
cvt.f64.f32 %fd56, %f3;
neg.f64 %fd57, %fd56;
mov.f64 %fd58, 0d3FE62E42FEFA39EF;
fma.rn.f64 %fd59, %fd57, %fd58, %fd54;
mov.f64 %fd60, 0d3E928A27F89B6999;
mov.f64 %fd61, 0d3E5AE904A4741B81;
fma.rn.f64 %fd62, %fd61, %fd59, %fd60;
mov.f64 %fd63, 0d3EC71DE715FF7E07;
fma.rn.f64 %fd64, %fd62, %fd59, %fd63;
mov.f64 %fd65, 0d3EFA019A6B0AC45A;
fma.rn.f64 %fd66, %fd64, %fd59, %fd65;
mov.f64 %fd67, 0d3F2A01A017EED94F;
fma.rn.f64 %fd68, %fd66, %fd59, %fd67;
mov.f64 %fd69, 0d3F56C16C17F2A71B;
fma.rn.f64 %fd70, %fd68, %fd59, %fd69;
mov.f64 %fd71, 0d3F811111111173C4;
fma.rn.f64 %fd72, %fd70, %fd59, %fd71;
mov.f64 %fd73, 0d3FA555555555211A;
fma.rn.f64 %fd74, %fd72, %fd59, %fd73;
mov.f64 %fd75, 0d3FC5555555555540;
fma.rn.f64 %fd76, %fd74, %fd59, %fd75;
mov.f64 %fd77, 0d3FE0000000000005;
fma.rn.f64 %fd78, %fd76, %fd59, %fd77;
mul.f64 %fd79, %fd59, %fd78;
fma.rn.f64 %fd80, %fd79, %fd59, %fd59;
ex2.approx.ftz.f32 %f4, %f3;
cvt.f64.f32 %fd81, %f4;
mov.f64 %fd82, 0d3FF0000000000000;
sub.f64 %fd83, %fd82, %fd81;
neg.f64 %fd84, %fd80;
fma.rn.f64 %fd85, %fd84, %fd81, %fd83;
sub.f64 %fd86, %fd55, %fd85;
rcp.approx.ftz.f64 %fd87, %fd86;
neg.f64 %fd88, %fd86;
fma.rn.f64 %fd89, %fd88, %fd87, %fd82;
fma.rn.f64 %fd90, %fd89, %fd89, %fd89;
fma.rn.f64 %fd91, %fd90, %fd87, %fd87;
neg.f64 %fd92, %fd91;
fma.rn.f64 %fd93, %fd55, %fd92, %fd82;
setp.gt.u32 %p2, %r3, 1077088193;
selp.f64 %fd94, 0d3FF0000000000000, %fd93, %p2;
{
.reg .b32 %temp; 
mov.b64 {%r24, %temp}, %fd94;
}
{
.reg .b32 %temp; 
mov.b64 {%temp, %r25}, %fd94;
}
and.b32 %r26, %r2, -2147483648;
or.b32 %r27, %r25, %r26;
mov.b64 %fd405, {%r24, %r27};

$L__BB0_3:
ld.param.u64 %rd77, [_Z11ExecuteLSTMPdS_S_S_S_S_S_S_S_S_S_S_S_S_S__param_0];
cvta.to.global.u64 %rd47, %rd31;
cvta.to.global.u64 %rd48, %rd77;
add.s64 %rd7, %rd48, %rd45;
ld.global.f64 %fd120, [%rd7];
add.s64 %rd8, %rd47, %rd45;
ld.global.f64 %fd121, [%rd8];
fma.rn.f64 %fd6, %fd120, 0d3FEF5C28F5C28F5C, %fd121;
setp.lt.f64 %p3, %fd6, 0dC004000000000000;
mov.f64 %fd407, 0d0000000000000000;
mov.f64 %fd406, %fd407;
@%p3 bra $L__BB0_6;

setp.gt.f64 %p4, %fd6, 0d4004000000000000;
mov.f64 %fd406, 0d3FF0000000000000;
@%p4 bra $L__BB0_6;

fma.rn.f64 %fd406, %fd6, 0d3FC999999999999A, 0d3FE0000000000000;

$L__BB0_6:
ld.param.u64 %rd81, [_Z11ExecuteLSTMPdS_S_S_S_S_S_S_S_S_S_S_S_S_S__param_3];
ld.param.u64 %rd80, [_Z11ExecuteLSTMPdS_S_S_S_S_S_S_S_S_S_S_S_S_S__param_5];
ld.param.u64 %rd79, [_Z11ExecuteLSTMPdS_S_S_S_S_S_S_S_S_S_S_S_S_S__param_9];
ld.param.u64 %rd78, [_Z11ExecuteLSTMPdS_S_S_S_S_S_S_S_S_S_S_S_S_S__param_11];
cvta.to.global.u64 %rd50, %rd78;
cvta.to.global.u64 %rd51, %rd79;
cvta.to.global.u64 %rd52, %rd80;
cvta.to.global.u64 %rd53, %rd81;
add.s64 %rd9, %rd53, %rd45;
ld.global.f64 %fd124, [%rd9];
add.s64 %rd10, %rd52, %rd45;
ld.global.f64 %fd125, [%rd10];
fma.rn.f64 %fd9, %fd124, 0d3FEF5C28F5C28F5C, %fd125;
fma.rn.f64 %fd10, %fd9, 0d3FC999999999999A, 0d3FE0000000000000;
add.s64 %rd11, %rd51, %rd45;
ld.global.f64 %fd126, [%rd11];
add.s64 %rd12, %rd50, %rd45;
ld.global.f64 %fd127, [%rd12];
fma.rn.f64 %fd11, %fd126, 0d3FEF5C28F5C28F5C, %fd127;
setp.lt.f64 %p5, %fd11, 0dC004000000000000;
@%p5 bra $L__BB0_9;

setp.gt.f64 %p6, %fd11, 0d4004000000000000;
mov.f64 %fd407, 0d3FF0000000000000;
@%p6 bra $L__BB0_9;

fma.rn.f64 %fd407, %fd11, 0d3FC999999999999A, 0d3FE0000000000000;

$L__BB0_9:
mul.f64 %fd129, %fd10, 0d0000000000000000;
setp.gt.f64 %p7, %fd9, 0d4004000000000000;
setp.lt.f64 %p8, %fd9, 0dC004000000000000;
or.pred %p9, %p8, %p7;
selp.f64 %fd130, 0d0000000000000000, %fd129, %p9;
fma.rn.f64 %fd14, %fd405, %fd406, %fd130;
{
.reg .b32 %temp; 
mov.b64 {%temp, %r4}, %fd14;
}
and.b32 %r5, %r4, 2147483647;
{
.reg .b32 %temp; 
mov.b64 {%r28, %temp}, %fd14;
}
mov.b64 %fd15, {%r28, %r5};
setp.ltu.f64 %p10, %fd15, 0d3FE4F92224DD2F1A;
@%p10 bra $L__BB0_11;
bra.uni $L__BB0_10;

$L__BB0_11:
mul.f64 %fd172, %fd14, %fd14;
mov.f64 %fd173, 0d3F14359F420AFC3D;
mov.f64 %fd174, 0dBEF0BC46E2F5E964;
fma.rn.f64 %fd175, %fd174, %fd172, %fd173;
mov.f64 %fd176, 0dBF2DF9F0728C5D84;
fma.rn.f64 %fd177, %fd175, %fd172, %fd176;
mov.f64 %fd178, 0d3F4337D1CEC4F033;
fma.rn.f64 %fd179, %fd177, %fd172, %fd178;
mov.f64 %fd180, 0dBF57D6E9674335B3;
fma.rn.f64 %fd181, %fd179, %fd172, %fd180;
mov.f64 %fd182, 0d3F6D6D000D7AAD3D;
fma.rn.f64 %fd183, %fd181, %fd172, %fd182;
mov.f64 %fd184, 0dBF8226E1F3CF1EF5;
fma.rn.f64 %fd185, %fd183, %fd172, %fd184;
mov.f64 %fd186, 0d3F9664F47EC0C8CF;
fma.rn.f64 %fd187, %fd185, %fd172, %fd186;
mov.f64 %fd188, 0dBFABA1BA1B80AB40;
fma.rn.f64 %fd189, %fd187, %fd172, %fd188;
mov.f64 %fd190, 0d3FC111111110FA4A;
fma.rn.f64 %fd191, %fd189, %fd172, %fd190;
mov.f64 %fd192, 0dBFD5555555555550;
fma.rn.f64 %fd193, %fd191, %fd172, %fd192;
mov.f64 %fd194, 0d0000000000000000;
fma.rn.f64 %fd195, %fd193, %fd172, %fd194;
fma.rn.f64 %fd408, %fd195, %fd14, %fd14;
bra.uni $L__BB0_12;

$L__BB0_10:
add.f64 %fd131, %fd15, %fd15;
mov.f64 %fd132, 0d4000000000000000;
cvt.rn.f32.f64 %f5, %fd131;
mul.f32 %f6, %f5, 0f3FB8AA3B;
cvt.rni.f32.f32 %f7, %f6;
cvt.f64.f32 %fd133, %f7;
neg.f64 %fd134, %fd133;
mov.f64 %fd135, 0d3FE62E42FEFA39EF;
fma.rn.f64 %fd136, %fd134, %fd135, %fd131;
mov.f64 %fd137, 0d3E928A27F89B6999;
mov.f64 %fd138, 0d3E5AE904A4741B81;
fma.rn.f64 %fd139, %fd138, %fd136, %fd137;
mov.f64 %fd140, 0d3EC71DE715FF7E07;
fma.rn.f64 %fd141, %fd139, %fd136, %fd140;
mov.f64 %fd142, 0d3EFA019A6B0AC45A;
fma.rn.f64 %fd143, %fd141, %fd136, %fd142;
mov.f64 %fd144, 0d3F2A01A017EED94F;
fma.rn.f64 %fd145, %fd143, %fd136, %fd144;
mov.f64 %fd146, 0d3F56C16C17F2A71B;
fma.rn.f64 %fd147, %fd145, %fd136, %fd146;
mov.f64 %fd148, 0d3F811111111173C4;
fma.rn.f64 %fd149, %fd147, %fd136, %fd148;
mov.f64 %fd150, 0d3FA555555555211A;
fma.rn.f64 %fd151, %fd149, %fd136, %fd150;
mov.f64 %fd152, 0d3FC5555555555540;
fma.rn.f64 %fd153, %fd151, %fd136, %fd152;
mov.f64 %fd154, 0d3FE0000000000005;
fma.rn.f64 %fd155, %fd153, %fd136, %fd154;
mul.f64 %fd156, %fd136, %fd155;
fma.rn.f64 %fd157, %fd156, %fd136, %fd136;
ex2.approx.ftz.f32 %f8, %f7;
cvt.f64.f32 %fd158, %f8;
mov.f64 %fd159, 0d3FF0000000000000;
sub.f64 %fd160, %fd159, %fd158;
neg.f64 %fd161, %fd157;
fma.rn.f64 %fd162, %fd161, %fd158, %fd160;
sub.f64 %fd163, %fd132, %fd162;
rcp.approx.ftz.f64 %fd164, %fd163;
neg.f64 %fd165, %fd163;
fma.rn.f64 %fd166, %fd165, %fd164, %fd159;
fma.rn.f64 %fd167, %fd166, %fd166, %fd166;
fma.rn.f64 %fd168, %fd167, %fd164, %fd164;
neg.f64 %fd169, %fd168;
fma.rn.f64 %fd170, %fd132, %fd169, %fd159;
setp.gt.u32 %p11, %r5, 1077088193;
selp.f64 %fd171, 0d3FF0000000000000, %fd170, %p11;
{
.reg .b32 %temp; 
mov.b64 {%r29, %temp}, %fd171;
}
{
.reg .b32 %temp; 
mov.b64 {%temp, %r30}, %fd171;
}
and.b32 %r31, %r4, -2147483648;
or.b32 %r32, %r30, %r31;
mov.b64 %fd408, {%r29, %r32};

$L__BB0_12:
mov.u32 %r54, %tid.x;
cvt.s64.s32 %rd60, %r54;
cvt.u32.u64 %r33, %rd60;
shl.b32 %r34, %r33, 3;
mov.u32 %r61, _ZZ11ExecuteLSTMPdS_S_S_S_S_S_S_S_S_S_S_S_S_S_E1u;
add.s32 %r6, %r61, %r34;
mul.f64 %fd196, %fd407, %fd408;
st.shared.f64 [%r6], %fd196;
bar.sync 0;
setp.ne.s32 %p12, %r33, 0;
@%p12 bra $L__BB0_16;

ld.param.u64 %rd74, [_Z11ExecuteLSTMPdS_S_S_S_S_S_S_S_S_S_S_S_S_S__param_12];
cvta.to.global.u64 %rd103, %rd74;
ld.param.u64 %rd72, [_Z11ExecuteLSTMPdS_S_S_S_S_S_S_S_S_S_S_S_S_S__param_13];
cvta.to.global.u64 %rd71, %rd72;
ld.global.f64 %fd409, [%rd71];
mov.u32 %r60, 0;
mov.u32 %r59, _ZZ11ExecuteLSTMPdS_S_S_S_S_S_S_S_S_S_S_S_S_S_E1u;

$L__BB0_14:
ld.shared.f64 %fd197, [%r59];
ld.global.f64 %fd198, [%rd103];
fma.rn.f64 %fd199, %fd198, %fd197, %fd409;
ld.shared.f64 %fd200, [%r59+8];
ld.global.f64 %fd201, [%rd103+8];
fma.rn.f64 %fd202, %fd201, %fd200, %fd199;
ld.shared.f64 %fd203, [%r59+16];
ld.global.f64 %fd204, [%rd103+16];
fma.rn.f64 %fd205, %fd204, %fd203, %fd202;
ld.shared.f64 %fd206, [%r59+24];
ld.global.f64 %fd207, [%rd103+24];
fma.rn.f64 %fd409, %fd207, %fd206, %fd205;
add.s32 %r59, %r59, 32;
add.s64 %rd103, %rd103, 32;
add.s32 %r60, %r60, 4;
setp.ne.s32 %p13, %r60, 100;
@%p13 bra $L__BB0_14;

ld.param.u64 %rd76, [_Z11ExecuteLSTMPdS_S_S_S_S_S_S_S_S_S_S_S_S_S__param_14];
cvta.to.global.u64 %rd75, %rd76;
st.global.f64 [%rd75], %fd409;

$L__BB0_16:
mov.u32 %r55, %tid.x;
ld.param.u64 %rd64, [_Z11ExecuteLSTMPdS_S_S_S_S_S_S_S_S_S_S_S_S_S__param_7];
ld.param.u64 %rd63, [_Z11ExecuteLSTMPdS_S_S_S_S_S_S_S_S_S_S_S_S_S__param_1];
ld.param.u64 %rd62, [_Z11ExecuteLSTMPdS_S_S_S_S_S_S_S_S_S_S_S_S_S__param_4];
ld.param.u64 %rd61, [_Z11ExecuteLSTMPdS_S_S_S_S_S_S_S_S_S_S_S_S_S__param_10];
cvta.to.global.u64 %rd55, %rd61;
cvta.to.global.u64 %rd56, %rd62;
cvta.to.global.u64 %rd57, %rd63;
cvta.to.global.u64 %rd58, %rd64;
bar.sync 0;
add.s32 %r40, %r55, 200;
mul.wide.s32 %rd59, %r40, 8;
add.s64 %rd107, %rd56, %rd59;
add.s64 %rd106, %rd57, %rd59;
add.s64 %rd105, %rd58, %rd59;
add.s64 %rd104, %rd55, %rd59;
mov.f64 %fd410, 0d0000000000000000;
mov.u32 %r62, 16;
mov.f64 %fd411, %fd410;
mov.f64 %fd412, %fd410;
mov.f64 %fd413, %fd410;

$L__BB0_17:
ld.global.f64 %fd212, [%rd105+-1600];
ld.shared.f64 %fd213, [%r61];
fma.rn.f64 %fd214, %fd213, %fd212, %fd413;
ld.global.f64 %fd215, [%rd106+-1600];
fma.rn.f64 %fd216, %fd213, %fd215, %fd412;
ld.global.f64 %fd217, [%rd107+-1600];
fma.rn.f64 %fd218, %fd213, %fd217, %fd411;
ld.global.f64 %fd219, [%rd104+-1600];
fma.rn.f64 %fd220, %fd213, %fd219, %fd410;
ld.global.f64 %fd221, [%rd105+-800];
ld.shared.f64 %fd222, [%r61+8];
fma.rn.f64 %fd223, %fd222, %fd221, %fd214;
ld.global.f64 %fd224, [%rd106+-800];
fma.rn.f64 %fd225, %fd222, %fd224, %fd216;
ld.global.f64 %fd226, [%rd107+-800];
fma.rn.f64 %fd227, %fd222, %fd226, %fd218;
ld.global.f64 %fd228, [%rd104+-800];
fma.rn.f64 %fd229, %fd222, %fd228, %fd220;
ld.global.f64 %fd230, [%rd105];
ld.shared.f64 %fd231, [%r61+16];
fma.rn.f64 %fd232, %fd231, %fd230, %fd223;
ld.global.f64 %fd233, [%rd106];
fma.rn.f64 %fd234, %fd231, %fd233, %fd225;
ld.global.f64 %fd235, [%rd107];
fma.rn.f64 %fd236, %fd231, %fd235, %fd227;
ld.global.f64 %fd237, [%rd104];
fma.rn.f64 %fd238, %fd231, %fd237, %fd229;
ld.global.f64 %fd239, [%rd105+800];
ld.shared.f64 %fd240, [%r61+24];
fma.rn.f64 %fd413, %fd240, %fd239, %fd232;
ld.global.f64 %fd241, [%rd106+800];
fma.rn.f64 %fd412, %fd240, %fd241, %fd234;
ld.global.f64 %fd242, [%rd107+800];
fma.rn.f64 %fd411, %fd240, %fd242, %fd236;
ld.global.f64 %fd243, [%rd104+800];
fma.rn.f64 %fd410, %fd240, %fd243, %fd238;
add.s32 %r61, %r61, 32;
add.s64 %rd107, %rd107, 3200;
add.s64 %rd106, %rd106, 3200;
add.s64 %rd105, %rd105, 3200;
add.s64 %rd104, %rd104, 3200;
add.s32 %r62, %r62, 32;
setp.ne.s32 %p14, %r62, 816;
@%p14 bra $L__BB0_17;

mov.u32 %r58, %tid.x;
mul.wide.s32 %rd102, %r58, 8;
ld.param.u64 %rd101, [_Z11ExecuteLSTMPdS_S_S_S_S_S_S_S_S_S_S_S_S_S__param_8];
cvta.to.global.u64 %rd100, %rd101;
add.s64 %rd99, %rd100, %rd102;
ld.param.u64 %rd98, [_Z11ExecuteLSTMPdS_S_S_S_S_S_S_S_S_S_S_S_S_S__param_6];
cvta.to.global.u64 %rd97, %rd98;
add.s64 %rd96, %rd97, %rd102;
ld.global.f64 %fd244, [%rd96];
fma.rn.f64 %fd245, %fd244, 0d3FEC28F5C28F5C29, %fd413;
ld.global.f64 %fd246, [%rd99];
add.f64 %fd30, %fd246, %fd245;
{
.reg .b32 %temp; 
mov.b64 {%temp, %r15}, %fd30;
}
and.b32 %r16, %r15, 2147483647;
{
.reg .b32 %temp; 
mov.b64 {%r41, %temp}, %fd30;
}
mov.b64 %fd31, {%r41, %r16};
setp.ltu.f64 %p15, %fd31, 0d3FE4F92224DD2F1A;
@%p15 bra $L__BB0_20;
bra.uni $L__BB0_19;

$L__BB0_20:
mul.f64 %fd288, %fd30, %fd30;
mov.f64 %fd289, 0d3F14359F420AFC3D;
mov.f64 %fd290, 0dBEF0BC46E2F5E964;
fma.rn.f64 %fd291, %fd290, %fd288, %fd289;
mov.f64 %fd292, 0dBF2DF9F0728C5D84;
fma.rn.f64 %fd293, %fd291, %fd288, %fd292;
mov.f64 %fd294, 0d3F4337D1CEC4F033;
fma.rn.f64 %fd295, %fd293, %fd288, %fd294;
mov.f64 %fd296, 0dBF57D6E9674335B3;
fma.rn.f64 %fd297, %fd295, %fd288, %fd296;
mov.f64 %fd298, 0d3F6D6D000D7AAD3D;
fma.rn.f64 %fd299, %fd297, %fd288, %fd298;
mov.f64 %fd300, 0dBF8226E1F3CF1EF5;
fma.rn.f64 %fd301, %fd299, %fd288, %fd300;
mov.f64 %fd302, 0d3F9664F47EC0C8CF;
fma.rn.f64 %fd303, %fd301, %fd288, %fd302;
mov.f64 %fd304, 0dBFABA1BA1B80AB40;
fma.rn.f64 %fd305, %fd303, %fd288, %fd304;
mov.f64 %fd306, 0d3FC111111110FA4A;
fma.rn.f64 %fd307, %fd305, %fd288, %fd306;
mov.f64 %fd308, 0dBFD5555555555550;
fma.rn.f64 %fd309, %fd307, %fd288, %fd308;
mov.f64 %fd310, 0d0000000000000000;
fma.rn.f64 %fd311, %fd309, %fd288, %fd310;
fma.rn.f64 %fd414, %fd311, %fd30, %fd30;
bra.uni $L__BB0_21;

$L__BB0_19:
add.f64 %fd247, %fd31, %fd31;
mov.f64 %fd248, 0d4000000000000000;
cvt.rn.f32.f64 %f9, %fd247;
mul.f32 %f10, %f9, 0f3FB8AA3B;
cvt.rni.f32.f32 %f11, %f10;
cvt.f64.f32 %fd249, %f11;
neg.f64 %fd250, %fd249;
mov.f64 %fd251, 0d3FE62E42FEFA39EF;
fma.rn.f64 %fd252, %fd250, %fd251, %fd247;
mov.f64 %fd253, 0d3E928A27F89B6999;
mov.f64 %fd254, 0d3E5AE904A4741B81;
fma.rn.f64 %fd255, %fd254, %fd252, %fd253;
mov.f64 %fd256, 0d3EC71DE715FF7E07;
fma.rn.f64 %fd257, %fd255, %fd252, %fd256;
mov.f64 %fd258, 0d3EFA019A6B0AC45A;
fma.rn.f64 %fd259, %fd257, %fd252, %fd258;
mov.f64 %fd260, 0d3F2A01A017EED94F;
fma.rn.f64 %fd261, %fd259, %fd252, %fd260;
mov.f64 %fd262, 0d3F56C16C17F2A71B;
fma.rn.f64 %fd263, %fd261, %fd252, %fd262;
mov.f64 %fd264, 0d3F811111111173C4;
fma.rn.f64 %fd265, %fd263, %fd252, %fd264;
mov.f64 %fd266, 0d3FA555555555211A;
fma.rn.f64 %fd267, %fd265, %fd252, %fd266;
mov.f64 %fd268, 0d3FC5555555555540;
fma.rn.f64 %fd269, %fd267, %fd252, %fd268;
mov.f64 %fd270, 0d3FE0000000000005;
fma.rn.f64 %fd271, %fd269, %fd252, %fd270;
mul.f64 %fd272, %fd252, %fd271;
fma.rn.f64 %fd273, %fd272, %fd252, %fd252;
ex2.approx.ftz.f32 %f12, %f11;
cvt.f64.f32 %fd274, %f12;
mov.f64 %fd275, 0d3FF0000000000000;
sub.f64 %fd276, %fd275, %fd274;
neg.f64 %fd277, %fd273;
fma.rn.f64 %fd278, %fd277, %fd274, %fd276;
sub.f64 %fd279, %fd248, %fd278;
rcp.approx.ftz.f64 %fd280, %fd279;
neg.f64 %fd281, %fd279;
fma.rn.f64 %fd282, %fd281, %fd280, %fd275;
fma.rn.f64 %fd283, %fd282, %fd282, %fd282;
fma.rn.f64 %fd284, %fd283, %fd280, %fd280;
neg.f64 %fd285, %fd284;
fma.rn.f64 %fd286, %fd248, %fd285, %fd275;
setp.gt.u32 %p16, %r16, 1077088193;
selp.f64 %fd287, 0d3FF0000000000000, %fd286, %p16;
{
.reg .b32 %temp; 
mov.b64 {%r42, %temp}, %fd287;
}
{
.reg .b32 %temp; 
mov.b64 {%temp, %r43}, %fd287;
}
and.b32 %r44, %r15, -2147483648;
or.b32 %r45, %r43, %r44;
mov.b64 %fd414, {%r42, %r45};

$L__BB0_21:
mov.u32 %r56, %tid.x;
mul.wide.s32 %rd88, %r56, 8;
ld.param.u64 %rd87, [_Z11ExecuteLSTMPdS_S_S_S_S_S_S_S_S_S_S_S_S_S__param_2];
cvta.to.global.u64 %rd86, %rd87;
add.s64 %rd85, %rd86, %rd88;
ld.param.u64 %rd84, [_Z11ExecuteLSTMPdS_S_S_S_S_S_S_S_S_S_S_S_S_S__param_0];
cvta.to.global.u64 %rd83, %rd84;
add.s64 %rd82, %rd83, %rd88;
ld.global.f64 %fd313, [%rd82];
fma.rn.f64 %fd314, %fd313, 0d3FEC28F5C28F5C29, %fd412;
ld.global.f64 %fd315, [%rd85];
add.f64 %fd35, %fd315, %fd314;
setp.lt.f64 %p17, %fd35, 0dC004000000000000;
mov.f64 %fd417, 0d0000000000000000;
mov.f64 %fd415, %fd417;
@%p17 bra $L__BB0_24;

setp.gt.f64 %p18, %fd35, 0d4004000000000000;
mov.f64 %fd415, 0d3FF0000000000000;
@%p18 bra $L__BB0_24;

fma.rn.f64 %fd415, %fd35, 0d3FC999999999999A, 0d3FE0000000000000;

$L__BB0_24:
mov.u32 %r57, %tid.x;
mul.wide.s32 %rd95, %r57, 8;
ld.param.u64 %rd94, [_Z11ExecuteLSTMPdS_S_S_S_S_S_S_S_S_S_S_S_S_S__param_5];
cvta.to.global.u64 %rd93, %rd94;
add.s64 %rd92, %rd93, %rd95;
ld.param.u64 %rd91, [_Z11ExecuteLSTMPdS_S_S_S_S_S_S_S_S_S_S_S_S_S__param_3];
cvta.to.global.u64 %rd90, %rd91;
add.s64 %rd89, %rd90, %rd95;
ld.global.f64 %fd318, [%rd89];
fma.rn.f64 %fd319, %fd318, 0d3FEC28F5C28F5C29, %fd411;
ld.global.f64 %fd320, [%rd92];
add.f64 %fd38, %fd320, %fd319;
setp.lt.f64 %p19, %fd38, 0dC004000000000000;
mov.f64 %fd416, %fd417;
@%p19 bra $L__BB0_27;

setp.gt.f64 %p20, %fd38, 0d4004000000000000;
mov.f64 %fd416, 0d3FF0000000000000;
@%p20 bra $L__BB0_27;

fma.rn.f64 %fd416, %fd38, 0d3FC999999999999A, 0d3FE0000000000000;

$L__BB0_27:
ld.global.f64 %fd323, [%rd11];
fma.rn.f64 %fd324, %fd323, 0d3FEC28F5C28F5C29, %fd410;
ld.global.f64 %fd325, [%rd12];
add.f64 %fd41, %fd325, %fd324;
setp.lt.f64 %p21, %fd41, 0dC004000000000000;
@%p21 bra $L__BB0_30;

setp.gt.f64 %p22, %fd41, 0d4004000000000000;
mov.f64 %fd417, 0d3FF0000000000000;
@%p22 bra $L__BB0_30;

fma.rn.f64 %fd417, %fd41, 0d3FC999999999999A, 0d3FE0000000000000;

$L__BB0_30:
mul.f64 %fd327, %fd14, %fd416;
fma.rn.f64 %fd44, %fd414, %fd415, %fd327;
{
.reg .b32 %temp; 
mov.b64 {%temp, %r17}, %fd44;
}
and.b32 %r18, %r17, 2147483647;
{
.reg .b32 %temp; 
mov.b64 {%r46, %temp}, %fd44;
}
mov.b64 %fd45, {%r46, %r18};
setp.ltu.f64 %p23, %fd45, 0d3FE4F92224DD2F1A;
@%p23 bra $L__BB0_32;
bra.uni $L__BB0_31;

$L__BB0_32:
mul.f64 %fd369, %fd44, %fd44;
mov.f64 %fd370, 0d3F14359F420AFC3D;
mov.f64 %fd371, 0dBEF0BC46E2F5E964;
fma.rn.f64 %fd372, %fd371, %fd369, %fd370;
mov.f64 %fd373, 0dBF2DF9F0728C5D84;
fma.rn.f64 %fd374, %fd372, %fd369, %fd373;
mov.f64 %fd375, 0d3F4337D1CEC4F033;
fma.rn.f64 %fd376, %fd374, %fd369, %fd375;
mov.f64 %fd377, 0dBF57D6E9674335B3;
fma.rn.f64 %fd378, %fd376, %fd369, %fd377;
mov.f64 %fd379, 0d3F6D6D000D7AAD3D;
fma.rn.f64 %fd380, %fd378, %fd369, %fd379;
mov.f64 %fd381, 0dBF8226E1F3CF1EF5;
fma.rn.f64 %fd382, %fd380, %fd369, %fd381;
mov.f64 %fd383, 0d3F9664F47EC0C8CF;
fma.rn.f64 %fd384, %fd382, %fd369, %fd383;
mov.f64 %fd385, 0dBFABA1BA1B80AB40;
fma.rn.f64 %fd386, %fd384, %fd369, %fd385;
mov.f64 %fd387, 0d3FC111111110FA4A;
fma.rn.f64 %fd388, %fd386, %fd369, %fd387;
mov.f64 %fd389, 0dBFD5555555555550;
fma.rn.f64 %fd390, %fd388, %fd369, %fd389;
mov.f64 %fd391, 0d0000000000000000;
fma.rn.f64 %fd392, %fd390, %fd369, %fd391;
fma.rn.f64 %fd418, %fd392, %fd44, %fd44;
bra.uni $L__BB0_33;

$L__BB0_31:
add.f64 %fd328, %fd45, %fd45;
mov.f64 %fd329, 0d4000000000000000;
cvt.rn.f32.f64 %f13, %fd328;
mul.f32 %f14, %f13, 0f3FB8AA3B;
cvt.rni.f32.f32 %f15, %f14;
cvt.f64.f32 %fd330, %f15;
neg.f64 %fd331, %fd330;
mov.f64 %fd332, 0d3FE62E42FEFA39EF;
fma.rn.f64 %fd333, %fd331, %fd332, %fd328;
mov.f64 %fd334, 0d3E928A27F89B6999;
mov.f64 %fd335, 0d3E5AE904A4741B81;
fma.rn.f64 %fd336, %fd335, %fd333, %fd334;
mov.f64 %fd337, 0d3EC71DE715FF7E07;
fma.rn.f64 %fd338, %fd336, %fd333, %fd337;
mov.f64 %fd339, 0d3EFA019A6B0AC45A;
fma.rn.f64 %fd340, %fd338, %fd333, %fd339;
mov.f64 %fd341, 0d3F2A01A017EED94F;
fma.rn.f64 %fd342, %fd340, %fd333, %fd341;
mov.f64 %fd343, 0d3F56C16C17F2A71B;
fma.rn.f64 %fd344, %fd342, %fd333, %fd343;
mov.f64 %fd345, 0d3F811111111173C4;
fma.rn.f64 %fd346, %fd344, %fd333, %fd345;
mov.f64 %fd347, 0d3FA555555555211A;
fma.rn.f64 %fd348, %fd346, %fd333, %fd347;
mov.f64 %fd349, 0d3FC5555555555540;
fma.rn.f64 %fd350, %fd348, %fd333, %fd349;
mov.f64 %fd351, 0d3FE0000000000005;
fma.rn.f64 %fd352, %fd350, %fd333, %fd351;
mul.f64 %fd353, %fd333, %fd352;
fma.rn.f64 %fd354, %fd353, %fd333, %fd333;
ex2.approx.ftz.f32 %f16, %f15;
cvt.f64.f32 %fd355, %f16;
mov.f64 %fd356, 0d3FF0000000000000;
sub.f64 %fd357, %fd356, %fd355;
neg.f64 %fd358, %fd354;
fma.rn.f64 %fd359, %fd358, %fd355, %fd357;
sub.f64 %fd360, %fd329, %fd359;
rcp.approx.ftz.f64 %fd361, %fd360;
neg.f64 %fd362, %fd360;
fma.rn.f64 %fd363, %fd362, %fd361, %fd356;
fma.rn.f64 %fd364, %fd363, %fd363, %fd363;
fma.rn.f64 %fd365, %fd364, %fd361, %fd361;
neg.f64 %fd366, %fd365;
fma.rn.f64 %fd367, %fd329, %fd366, %fd356;
setp.gt.u32 %p24, %r18, 1077088193;
selp.f64 %fd368, 0d3FF0000000000000, %fd367, %p24;
{
.reg .b32 %temp; 
mov.b64 {%r47, %temp}, %fd368;
}
{
.reg .b32 %temp; 
mov.b64 {%temp, %r48}, %fd368;
}
and.b32 %r49, %r17, -2147483648;
or.b32 %r50, %r48, %r49;
mov.b64 %fd418, {%r47, %r50};

$L__BB0_33:
mul.f64 %fd393, %fd417, %fd418;
st.shared.f64 [%r6], %fd393;
bar.sync 0;
@%p12 bra $L__BB0_37;

ld.param.u64 %rd68, [_Z11ExecuteLSTMPdS_S_S_S_S_S_S_S_S_S_S_S_S_S__param_12];
cvta.to.global.u64 %rd108, %rd68;
ld.param.u64 %rd66, [_Z11ExecuteLSTMPdS_S_S_S_S_S_S_S_S_S_S_S_S_S__param_13];
cvta.to.global.u64 %rd65, %rd66;
ld.global.f64 %fd419, [%rd65];
mov.u32 %r64, 0;
mov.u32 %r63, _ZZ11ExecuteLSTMPdS_S_S_S_S_S_S_S_S_S_S_S_S_S_E1u;

$L__BB0_35:
ld.shared.f64 %fd394, [%r63];
ld.global.f64 %fd395, [%rd108];
fma.rn.f64 %fd396, %fd395, %fd394, %fd419;
ld.shared.f64 %fd397, [%r63+8];
ld.global.f64 %fd398, [%rd108+8];
fma.rn.f64 %fd399, %fd398, %fd397, %fd396;
ld.shared.f64 %fd400, [%r63+16];
ld.global.f64 %fd401, [%rd108+16];
fma.rn.f64 %fd402, %fd401, %fd400, %fd399;
ld.shared.f64 %fd403, [%r63+24];
ld.global.f64 %fd404, [%rd108+24];
fma.rn.f64 %fd419, %fd404, %fd403, %fd402;
add.s32 %r63, %r63, 32;
add.s64 %rd108, %rd108, 32;
add.s32 %r64, %r64, 4;
setp.ne.s32 %p26, %r64, 100;
@%p26 bra $L__BB0_35;

ld.param.u64 %rd70, [_Z11ExecuteLSTMPdS_S_S_S_S_S_S_S_S_S_S_S_S_S__param_14];
cvta.to.global.u64 %rd69, %rd70;
st.global.f64 [%rd69+8], %fd419;

$L__BB0_37:
ret;

}



// ===== COMPILED SASS (sm_100) =====

	.target	sm_100

	.elftype	@"ET_EXEC"


//--------------------- .note.nv.tkinfo           --------------------------
	.section	.note.nv.tkinfo,"",@"SHT_NOTE"
	.sectionflags	@"SHF_NOTE_NV_TKINFO"
	.tkinfo
        /*0018*/ 	.word	0x00000002
        /*0030*/ 	.string	""
        /*0030*/ 	.string	"ptxas"
        /*0030*/ 	.string	"Cuda compilation tools, release 13.0, V13.0.88"
        /*0030*/ 	.string	"Build cuda_13.0.r13.0/compiler.36424714_0"
        /*0030*/ 	.string	"-arch sm_100 "



//--------------------- .note.nv.cuinfo           --------------------------
	.section	.note.nv.cuinfo,"",@"SHT_NOTE"
	.sectionflags	@"SHF_NOTE_NV_CUINFO"
        /*0018*/ 	.short	0x0002
        /*001a*/ 	.short	0x004b
        /*001c*/ 	.short	0x0082
	.zero		2


//--------------------- .nv.info                  --------------------------
	.section	.nv.info,"",@"SHT_CUDA_INFO"
	.align	4


	//----- nvinfo : EIATTR_REGCOUNT
	.align		4
        /*0000*/ 	.byte	0x04, 0x2f
        /*0002*/ 	.short	(.L_1 - .L_0)
	.align		4
.L_0:
        /*0004*/ 	.word	index@(_Z11ExecuteLSTMPdS_S_S_S_S_S_S_S_S_S_S_S_S_S_)
        /*0008*/ 	.word	0x0000003c


	//----- nvinfo : EIATTR_FRAME_SIZE
	.align		4
.L_1:
        /*000c*/ 	.byte	0x04, 0x11
        /*000e*/ 	.short	(.L_3 - .L_2)
	.align		4
.L_2:
        /*0010*/ 	.word	index@(_Z11ExecuteLSTMPdS_S_S_S_S_S_S_S_S_S_S_S_S_S_)
        /*0014*/ 	.word	0x00000000


	//----- nvinfo : EIATTR_MIN_STACK_SIZE
	.align		4
.L_3:
        /*0018*/ 	.byte	0x04, 0x12
        /*001a*/ 	.short	(.L_5 - .L_4)
	.align		4
.L_4:
        /*001c*/ 	.word	index@(_Z11ExecuteLSTMPdS_S_S_S_S_S_S_S_S_S_S_S_S_S_)
        /*0020*/ 	.word	0x00000000
.L_5:


//--------------------- .nv.compat                --------------------------
	.section	.nv.compat,"",@"SHT_CUDA_COMPAT_INFO"
	.align	4
        /*0000*/ 	.byte	0x02, 0x09, 0x00, 0x00, 0x02, 0x02, 0x01, 0x00, 0x02, 0x05, 0x05, 0x00, 0x03, 0x07, 0x01, 0x01
        /*0010*/ 	.byte	0x02, 0x03, 0x00, 0x00, 0x02, 0x06, 0x01, 0x00, 0x04, 0x0b, 0x08, 0x00, 0x01, 0x00, 0x00, 0x00
        /*0020*/ 	.byte	0x00, 0x00, 0x00, 0x00


//--------------------- .nv.info._Z11ExecuteLSTMPdS_S_S_S_S_S_S_S_S_S_S_S_S_S_ --------------------------
	.section	.nv.info._Z11ExecuteLSTMPdS_S_S_S_S_S_S_S_S_S_S_S_S_S_,"",@"SHT_CUDA_INFO"
	.sectionflags	@""
	.align	4


	//----- nvinfo : EIATTR_CUDA_API_VERSION
	.align		4
        /*0000*/ 	.byte	0x04, 0x37
        /*0002*/ 	.short	(.L_7 - .L_6)
.L_6:
        /*0004*/ 	.word	0x00000082


	//----- nvinfo : EIATTR_KPARAM_INFO
	.align		4
.L_7:
        /*0008*/ 	.byte	0x04, 0x17
        /*000a*/ 	.short	(.L_9 - .L_8)
.L_8:
        /*000c*/ 	.word	0x00000000
        /*0010*/ 	.short	0x000e
        /*0012*/ 	.short	0x0070
        /*0014*/ 	.byte	0x00, 0xf0, 0x21, 0x00


	//----- nvinfo : EIATTR_KPARAM_INFO
	.align		4
.L_9:
        /*0018*/ 	.byte	0x04, 0x17
        /*001a*/ 	.short	(.L_11 - .L_10)
.L_10:
        /*001c*/ 	.word	0x00000000
        /*0020*/ 	.short	0x000d
        /*0022*/ 	.short	0x0068
        /*0024*/ 	.byte	0x00, 0xf0, 0x21, 0x00


	//----- nvinfo : EIATTR_KPARAM_INFO
	.align		4
.L_11:
        /*0028*/ 	.byte	0x04, 0x17
        /*002a*/ 	.short	(.L_13 - .L_12)
.L_12:
        /*002c*/ 	.word	0x00000000
        /*0030*/ 	.short	0x000c
        /*0032*/ 	.short	0x0060
        /*0034*/ 	.byte	0x00, 0xf0, 0x21, 0x00


	//----- nvinfo : EIATTR_KPARAM_INFO
	.align		4
.L_13:
        /*0038*/ 	.byte	0x04, 0x17
        /*003a*/ 	.short	(.L_15 - .L_14)
.L_14:
        /*003c*/ 	.word	0x00000000
        /*0040*/ 	.short	0x000b
        /*0042*/ 	.short	0x0058
        /*0044*/ 	.byte	0x00, 0xf0, 0x21, 0x00


	//----- nvinfo : EIATTR_KPARAM_INFO
	.align		4
.L_15:
        /*0048*/ 	.byte	0x04, 0x17
        /*004a*/ 	.short	(.L_17 - .L_16)
.L_16:
        /*004c*/ 	.word	0x00000000
        /*0050*/ 	.short	0x000a
        /*0052*/ 	.short	0x0050
        /*0054*/ 	.byte	0x00, 0xf0, 0x21, 0x00


	//----- nvinfo : EIATTR_KPARAM_INFO
	.align		4
.L_17:
        /*0058*/ 	.byte	0x04, 0x17
        /*005a*/ 	.short	(.L_19 - .L_18)
.L_18:
        /*005c*/ 	.word	0x00000000
        /*0060*/ 	.short	0x0009
        /*0062*/ 	.short	0x0048
        /*0064*/ 	.byte	0x00, 0xf0, 0x21, 0x00


	//----- nvinfo : EIATTR_KPARAM_INFO
	.align		4
.L_19:
        /*0068*/ 	.byte	0x04, 0x17
        /*006a*/ 	.short	(.L_21 - .L_20)
.L_20:
        /*006c*/ 	.word	0x00000000
        /*0070*/ 	.short	0x0008
        /*0072*/ 	.short	0x0040
        /*0074*/ 	.byte	0x00, 0xf0, 0x21, 0x00


	//----- nvinfo : EIATTR_KPARAM_INFO
	.align		4
.L_21:
        /*0078*/ 	.byte	0x04, 0x17
        /*007a*/ 	.short	(.L_23 - .L_22)
.L_22:
        /*007c*/ 	.word	0x00000000
        /*0080*/ 	.short	0x0007
        /*0082*/ 	.short	0x0038
        /*0084*/ 	.byte	0x00, 0xf0, 0x21, 0x00


	//----- nvinfo : EIATTR_KPARAM_INFO
	.align		4
.L_23:
        /*0088*/ 	.byte	0x04, 0x17
        /*008a*/ 	.short	(.L_25 - .L_24)
.L_24:
        /*008c*/ 	.word	0x00000000
        /*0090*/ 	.short	0x0006
        /*0092*/ 	.short	0x0030
        /*0094*/ 	.byte	0x00, 0xf0, 0x21, 0x00


	//----- nvinfo : EIATTR_KPARAM_INFO
	.align		4
.L_25:
        /*0098*/ 	.byte	0x04, 0x17
        /*009a*/ 	.short	(.L_27 - .L_26)
.L_26:
        /*009c*/ 	.word	0x00000000
        /*00a0*/ 	.short	0x0005
        /*00a2*/ 	.short	0x0028
        /*00a4*/ 	.byte	0x00, 0xf0, 0x21, 0x00


	//----- nvinfo : EIATTR_KPARAM_INFO
	.align		4
.L_27:
        /*00a8*/ 	.byte	0x04, 0x17
        /*00aa*/ 	.short	(.L_29 - .L_28)
.L_28:
        /*00ac*/ 	.word	0x00000000
        /*00b0*/ 	.short	0x0004
        /*00b2*/ 	.short	0x0020
        /*00b4*/ 	.byte	0x00, 0xf0, 0x21, 0x00


	//----- nvinfo : EIATTR_KPARAM_INFO
	.align		4
.L_29:
        /*00b8*/ 	.byte	0x04, 0x17
        /*00ba*/ 	.short	(.L_31 - .L_30)
.L_30:
        /*00bc*/ 	.word	0x00000000
        /*00c0*/ 	.short	0x0003
        /*00c2*/ 	.short	0x0018
        /*00c4*/ 	.byte	0x00, 0xf0, 0x21, 0x00


	//----- nvinfo : EIATTR_KPARAM_INFO
	.align		4
.L_31:
        /*00c8*/ 	.byte	0x04, 0x17
        /*00ca*/ 	.short	(.L_33 - .L_32)
.L_32:
        /*00cc*/ 	.word	0x00000000
        /*00d0*/ 	.short	0x0002
        /*00d2*/ 	.short	0x0010
        /*00d4*/ 	.byte	0x00, 0xf0, 0x21, 0x00


	//----- nvinfo : EIATTR_KPARAM_INFO
	.align		4
.L_33:
        /*00d8*/ 	.byte	0x04, 0x17
        /*00da*/ 	.short	(.L_35 - .L_34)
.L_34:
        /*00dc*/ 	.word	0x00000000
        /*00e0*/ 	.short	0x0001
        /*00e2*/ 	.short	0x0008
        /*00e4*/ 	.byte	0x00, 0xf0, 0x21, 0x00


	//----- nvinfo : EIATTR_KPARAM_INFO
	.align		4
.L_35:
        /*00e8*/ 	.byte	0x04, 0x17
        /*00ea*/ 	.short	(.L_37 - .L_36)
.L_36:
        /*00ec*/ 	.word	0x00000000
        /*00f0*/ 	.short	0x0000
        /*00f2*/ 	.short	0x0000
        /*00f4*/ 	.byte	0x00, 0xf0, 0x21, 0x00


	//----- nvinfo : EIATTR_SPARSE_MMA_MASK
	.align		4
.L_37:
        /*00f8*/ 	.byte	0x03, 0x50
        /*00fa*/ 	.short	0x0000


	//----- nvinfo : EIATTR_MAXREG_COUNT
	.align		4
        /*00fc*/ 	.byte	0x03, 0x1b
        /*00fe*/ 	.short	0x00ff


	//----- nvinfo : EIATTR_NUM_BARRIERS
	.align		4
        /*0100*/ 	.byte	0x02, 0x4c
        /*0102*/ 	.byte	0x01
	.zero		1


	//----- nvinfo : EIATTR_MERCURY_ISA_VERSION
	.align		4
        /*0104*/ 	.byte	0x03, 0x5f
        /*0106*/ 	.short	0x0101


	//----- nvinfo : EIATTR_VRC_CTA_INIT_COUNT
	.align		4
        /*0108*/ 	.byte	0x02, 0x4a
	.zero		1
	.zero		1


	//----- nvinfo : EIATTR_EXIT_INSTR_OFFSETS
	.align		4
        /*010c*/ 	.byte	0x04, 0x1c
        /*010e*/ 	.short	(.L_39 - .L_38)


	//   ....[0]....
.L_38:
        /*0110*/ 	.word	0x00003d30


	//   ....[1]....
        /*0114*/ 	.word	0x00004d40


	//----- nvinfo : EIATTR_CRS_STACK_SIZE
	.align		4
.L_39:
        /*0118*/ 	.byte	0x04, 0x1e
        /*011a*/ 	.short	(.L_41 - .L_40)
.L_40:
        /*011c*/ 	.word	0x00000000


	//----- nvinfo : EIATTR_CBANK_PARAM_SIZE
	.align		4
.L_41:
        /*0120*/ 	.byte	0x03, 0x19
        /*0122*/ 	.short	0x0078


	//----- nvinfo : EIATTR_PARAM_CBANK
	.align		4
        /*0124*/ 	.byte	0x04, 0x0a
        /*0126*/ 	.short	(.L_43 - .L_42)
	.align		4
.L_42:
        /*0128*/ 	.word	index@(.nv.constant0._Z11ExecuteLSTMPdS_S_S_S_S_S_S_S_S_S_S_S_S_S_)
        /*012c*/ 	.short	0x0380
        /*012e*/ 	.short	0x0078


	//----- nvinfo : EIATTR_SW_WAR
	.align		4
.L_43:
        /*0130*/ 	.byte	0x04, 0x36
        /*0132*/ 	.short	(.L_45 - .L_44)
.L_44:
        /*0134*/ 	.word	0x00000008
.L_45:


//--------------------- .nv.callgraph             --------------------------
	.section	.nv.callgraph,"",@"SHT_CUDA_CALLGRAPH"
	.align	4
	.sectionentsize	8
	.align		4
        /*0000*/ 	.word	0x00000000
	.align		4
        /*0004*/ 	.word	0xffffffff
	.align		4
        /*0008*/ 	.word	0x00000000
	.align		4
        /*000c*/ 	.word	0xfffffffe
	.align		4
        /*0010*/ 	.word	0x00000000
	.align		4
        /*0014*/ 	.word	0xfffffffd
	.align		4
        /*0018*/ 	.word	0x00000000
	.align		4
        /*001c*/ 	.word	0xfffffffc


//--------------------- .text._Z11ExecuteLSTMPdS_S_S_S_S_S_S_S_S_S_S_S_S_S_ --------------------------
	.section	.text._Z11ExecuteLSTMPdS_S_S_S_S_S_S_S_S_S_S_S_S_S_,"ax",@progbits
	.align	128
        .global         _Z11ExecuteLSTMPdS_S_S_S_S_S_S_S_S_S_S_S_S_S_
        .type           _Z11ExecuteLSTMPdS_S_S_S_S_S_S_S_S_S_S_S_S_S_,@function
        .size           _Z11ExecuteLSTMPdS_S_S_S_S_S_S_S_S_S_S_S_S_S_,(.L_x_26 - _Z11ExecuteLSTMPdS_S_S_S_S_S_S_S_S_S_S_S_S_S_)
        .other          _Z11ExecuteLSTMPdS_S_S_S_S_S_S_S_S_S_S_S_S_S_,@"STO_CUDA_ENTRY STV_DEFAULT"
_Z11ExecuteLSTMPdS_S_S_S_S_S_S_S_S_S_S_S_S_S_:
.text._Z11ExecuteLSTMPdS_S_S_S_S_S_S_S_S_S_S_S_S_S_:
[----:B------:R-:W-:Y:S01]  /*0000*/  LDC R1, c[0x0][0x37c] ;  /* 0x0000df00ff017b82 */ /* 0x000fe20000000800 */
[----:B------:R-:W0:Y:S07]  /*0010*/  S2R R0, SR_TID.X ;  /* 0x0000000000007919 */ /* 0x000e2e0000002100 */
[----:B------:R-:W0:Y:S01]  /*0020*/  LDC.64 R2, c[0x0][0x3b0] ;  /* 0x0000ec00ff027b82 */ /* 0x000e220000000a00 */
[----:B------:R-:W1:Y:S07]  /*0030*/  LDCU.64 UR6, c[0x0][0x358] ;  /* 0x00006b00ff0677ac */ /* 0x000e6e0008000a00 */
[----:B------:R-:W2:Y:S01]  /*0040*/  LDC.64 R4, c[0x0][0x3c0] ;  /* 0x0000f000ff047b82 */ /* 0x000ea20000000a00 */
[----:B0-----:R-:W-:-:S04]  /*0050*/  IMAD.WIDE R2, R0, 0x8, R2 ;  /* 0x0000000800027825 */ /* 0x001fc800078e0202 */
[----:B--2---:R-:W-:Y:S01]  /*0060*/  IMAD.WIDE R4, R0, 0x8, R4 ;  /* 0x0000000800047825 */ /* 0x004fe200078e0204 */
[----:B-1----:R-:W2:Y:S04]  /*0070*/  LDG.E.64 R6, desc[UR6][R2.64] ;  /* 0x0000000602067981 */ /* 0x002ea8000c1e1b00 */
[----:B------:R-:W2:Y:S01]  /*0080*/  LDG.E.64 R8, desc[UR6][R4.64] ;  /* 0x0000000604087981 */ /* 0x000ea2000c1e1b00 */
[----:B------:R-:W-:Y:S01]  /*0090*/  UMOV UR4, 0xf5c28f5c ;  /* 0xf5c28f5c00047882 */ /* 0x000fe20000000000 */
[----:B------:R-:W-:Y:S01]  /*00a0*/  UMOV UR5, 0x3fef5c28 ;  /* 0x3fef5c2800057882 */ /* 0x000fe20000000000 */
[----:B------:R-:W-:Y:S01]  /*00b0*/  UMOV UR8, 0x24dd2f1a ;  /* 0x24dd2f1a00087882 */ /* 0x000fe20000000000 */
[----:B------:R-:W-:Y:S01]  /*00c0*/  UMOV UR9, 0x3fe4f922 ;  /* 0x3fe4f92200097882 */ /* 0x000fe20000000000 */
[----:B------:R-:W-:Y:S01]  /*00d0*/  BSSY.RECONVERGENT B0, `(.L_x_0) ;  /* 0x0000062000007945 */ /* 0x000fe20003800200 */
[----:B--2---:R-:W-:-:S10]  /*00e0*/  DFMA R6, R6, UR4, R8 ;  /* 0x0000000406067c2b */ /* 0x004fd40008000008 */
[----:B------:R-:W-:Y:S01]  /*00f0*/  LOP3.LUT R9, R7, 0x7fffffff, RZ, 0xc0, !PT ;  /* 0x7fffffff07097812 */ /* 0x000fe200078ec0ff */
[----:B------:R-:W-:-:S06]  /*0100*/  IMAD.MOV.U32 R8, RZ, RZ, R6 ;  /* 0x000000ffff087224 */ /* 0x000fcc00078e0006 */
[----:B------:R-:W-:-:S14]  /*0110*/  DSETP.GE.AND P0, PT, R8, UR8, PT ;  /* 0x0000000808007e2a */ /* 0x000fdc000bf06000 */
[----:B------:R-:W-:Y:S05]  /*0120*/  @!P0 BRA `(.L_x_1) ;  /* 0x0000000000e48947 */ /* 0x000fea0003800000 */
[----:B------:R-:W-:Y:S01]  /*0130*/  DADD R10, R8, R8 ;  /* 0x00000000080a7229 */ /* 0x000fe20000000008 */
[----:B------:R-:W-:Y:S01]  /*0140*/  UMOV UR10, 0xfefa39ef ;  /* 0xfefa39ef000a7882 */ /* 0x000fe20000000000 */
[----:B------:R-:W-:Y:S01]  /*0150*/  UMOV UR11, 0x3fe62e42 ;  /* 0x3fe62e42000b7882 */ /* 0x000fe20000000000 */
[----:B------:R-:W-:Y:S01]  /*0160*/  IMAD.MOV.U32 R14, RZ, RZ, -0x7649667 ;  /* 0xf89b6999ff0e7424 */ /* 0x000fe200078e00ff */
[----:B------:R-:W-:Y:S01]  /*0170*/  ISETP.GT.U32.AND P0, PT, R9, 0x40330fc1, PT ;  /* 0x40330fc10900780c */ /* 0x000fe20003f04070 */
[----:B------:R-:W-:Y:S01]  /*0180*/  IMAD.MOV.U32 R15, RZ, RZ, 0x3e928a27 ;  /* 0x3e928a27ff0f7424 */ /* 0x000fe200078e00ff */
[----:B------:R-:W0:Y:S02]  /*0190*/  F2F.F32.F64 R6, R10 ;  /* 0x0000000a00067310 */ /* 0x000e240000301000 */
[----:B0-----:R-:W-:-:S06]  /*01a0*/  FMUL R6, R6, 1.4426950216293334961 ;  /* 0x3fb8aa3b06067820 */ /* 0x001fcc0000400000 */
[----:B------:R-:W0:Y:S08]  /*01b0*/  FRND R6, R6 ;  /* 0x0000000600067307 */ /* 0x000e300000201000 */
[----:B0-----:R0:W1:Y:S08]  /*01c0*/  F2F.F64.F32 R12, R6 ;  /* 0x00000006000c7310 */ /* 0x0010700000201800 */
[----:B0-----:R-:W0:Y:S01]  /*01d0*/  MUFU.EX2 R6, R6 ;  /* 0x0000000600067308 */ /* 0x001e220000000800 */
[----:B-1----:R-:W-:Y:S01]  /*01e0*/  DFMA R12, -R12, UR10, R10 ;  /* 0x0000000a0c0c7c2b */ /* 0x002fe2000800010a */
[----:B------:R-:W-:Y:S01]  /*01f0*/  UMOV UR10, 0xa4741b81 ;  /* 0xa4741b81000a7882 */ /* 0x000fe20000000000 */
[----:B------:R-:W-:-:S06]  /*0200*/  UMOV UR11, 0x3e5ae904 ;  /* 0x3e5ae904000b7882 */ /* 0x000fcc0000000000 */
[C---:B------:R-:W-:Y:S01]  /*0210*/  DFMA R14, R12.reuse, UR10, R14 ;  /* 0x0000000a0c0e7c2b */ /* 0x040fe2000800000e */
[----:B------:R-:W-:Y:S01]  /*0220*/  UMOV UR10, 0x15ff7e07 ;  /* 0x15ff7e07000a7882 */ /* 0x000fe20000000000 */
[----:B------:R-:W-:Y:S01]  /*0230*/  UMOV UR11, 0x3ec71de7 ;  /* 0x3ec71de7000b7882 */ /* 0x000fe20000000000 */
[----:B0-----:R-:W0:Y:S05]  /*0240*/  F2F.F64.F32 R10, R6 ;  /* 0x00000006000a7310 */ /* 0x001e2a0000201800 */
[----:B------:R-:W-:Y:S01]  /*0250*/  DFMA R14, R12, R14, UR10 ;  /* 0x0000000a0c0e7e2b */ /* 0x000fe2000800000e */
[----:B------:R-:W-:Y:S01]  /*0260*/  UMOV UR10, 0x6b0ac45a ;  /* 0x6b0ac45a000a7882 */ /* 0x000fe20000000000 */
[----:B------:R-:W-:-:S06]  /*0270*/  UMOV UR11, 0x3efa019a ;  /* 0x3efa019a000b7882 */ /* 0x000fcc0000000000 */
[----:B------:R-:W-:Y:S01]  /*0280*/  DFMA R14, R12, R14, UR10 ;  /* 0x0000000a0c0e7e2b */ /* 0x000fe2000800000e */
[----:B------:R-:W-:Y:S01]  /*0290*/  UMOV UR10, 0x17eed94f ;  /* 0x17eed94f000a7882 */ /* 0x000fe20000000000 */
[----:B------:R-:W-:Y:S01]  /*02a0*/  UMOV UR11, 0x3f2a01a0 ;  /* 0x3f2a01a0000b7882 */ /* 0x000fe20000000000 */
[----:B0-----:R-:W-:-:S05]  /*02b0*/  DADD R16, -R10, 1 ;  /* 0x3ff000000a107429 */ /* 0x001fca0000000100 */
[----:B------:R-:W-:Y:S01]  /*02c0*/  DFMA R14, R12, R14, UR10 ;  /* 0x0000000a0c0e7e2b */ /* 0x000fe2000800000e */
[----:B------:R-:W-:Y:S01]  /*02d0*/  UMOV UR10, 0x17f2a71b ;  /* 0x17f2a71b000a7882 */ /* 0x000fe20000000000 */
[----:B------:R-:W-:-:S06]  /*02e0*/  UMOV UR11, 0x3f56c16c ;  /* 0x3f56c16c000b7882 */ /* 0x000fcc0000000000 */
        /* <DEDUP_REMOVED lines=12> */
[----:B------:R-:W-:-:S08]  /*03b0*/  DFMA R14, R12, R14, UR10 ;  /* 0x0000000a0c0e7e2b */ /* 0x000fd0000800000e */
[----:B------:R-:W-:-:S08]  /*03c0*/  DMUL R14, R12, R14 ;  /* 0x0000000e0c0e7228 */ /* 0x000fd00000000000 */
[----:B------:R-:W-:-:S08]  /*03d0*/  DFMA R14, R12, R14, R12 ;  /* 0x0000000e0c0e722b */ /* 0x000fd0000000000c */
[----:B------:R-:W-:Y:S01]  /*03e0*/  DFMA R14, -R14, R10, R16 ;  /* 0x0000000a0e0e722b */ /* 0x000fe20000000110 */
[----:B------:R-:W-:-:S07]  /*03f0*/  MOV R10, RZ ;  /* 0x000000ff000a7202 */ /* 0x000fce0000000f00 */
[----:B------:R-:W-:-:S06]  /*0400*/  DADD R14, -R14, 2 ;  /* 0x400000000e0e7429 */ /* 0x000fcc0000000100 */
[----:B------:R-:W0:Y:S02]  /*0410*/  MUFU.RCP64H R11, R15 ;  /* 0x0000000f000b7308 */ /* 0x000e240000001800 */
[----:B0-----:R-:W-:-:S08]  /*0420*/  DFMA R12, -R14, R10, 1 ;  /* 0x3ff000000e0c742b */ /* 0x001fd0000000010a */
[----:B------:R-:W-:-:S08]  /*0430*/  DFMA R12, R12, R12, R12 ;  /* 0x0000000c0c0c722b */ /* 0x000fd0000000000c */
[----:B------:R-:W-:Y:S01]  /*0440*/  DFMA R12, R10, R12, R10 ;  /* 0x0000000c0a0c722b */ /* 0x000fe2000000000a */
[----:B------:R-:W-:Y:S02]  /*0450*/  IMAD.MOV.U32 R10, RZ, RZ, 0x0 ;  /* 0x00000000ff0a7424 */ /* 0x000fe400078e00ff */
[----:B------:R-:W-:-:S06]  /*0460*/  IMAD.MOV.U32 R11, RZ, RZ, 0x40000000 ;  /* 0x40000000ff0b7424 */ /* 0x000fcc00078e00ff */
[----:B------:R-:W-:-:S10]  /*0470*/  DFMA R12, -R12, R10, 1 ;  /* 0x3ff000000c0c742b */ /* 0x000fd4000000010a */
[----:B------:R-:W-:Y:S02]  /*0480*/  FSEL R6, R13, 1.875, !P0 ;  /* 0x3ff000000d067808 */ /* 0x000fe40004000000 */
[----:B------:R-:W-:Y:S02]  /*0490*/  FSEL R18, R12, RZ, !P0 ;  /* 0x000000ff0c127208 */ /* 0x000fe40004000000 */
[----:B------:R-:W-:Y:S01]  /*04a0*/  LOP3.LUT R19, R6, 0x80000000, R7, 0xf8, !PT ;  /* 0x8000000006137812 */ /* 0x000fe200078ef807 */
[----:B------:R-:W-:Y:S06]  /*04b0*/  BRA `(.L_x_2) ;  /* 0x00000000008c7947 */ /* 0x000fec0003800000 */
.L_x_1:
[----:B------:R-:W-:Y:S01]  /*04c0*/  DMUL R8, R6, R6 ;  /* 0x0000000606087228 */ /* 0x000fe20000000000 */
[----:B------:R-:W-:Y:S01]  /*04d0*/  MOV R10, 0x420afc3d ;  /* 0x420afc3d000a7802 */ /* 0x000fe20000000f00 */
[----:B------:R-:W-:Y:S01]  /*04e0*/  IMAD.MOV.U32 R11, RZ, RZ, 0x3f14359f ;  /* 0x3f14359fff0b7424 */ /* 0x000fe200078e00ff */
[----:B------:R-:W-:Y:S01]  /*04f0*/  UMOV UR10, 0xe2f5e964 ;  /* 0xe2f5e964000a7882 */ /* 0x000fe20000000000 */
[----:B------:R-:W-:-:S04]  /*0500*/  UMOV UR11, 0x3ef0bc46 ;  /* 0x3ef0bc46000b7882 */ /* 0x000fc80000000000 */
[----:B------:R-:W-:Y:S01]  /*0510*/  DFMA R10, R8, -UR10, R10 ;  /* 0x8000000a080a7c2b */ /* 0x000fe2000800000a */
[----:B------:R-:W-:Y:S01]  /*0520*/  UMOV UR10, 0x728c5d84 ;  /* 0x728c5d84000a7882 */ /* 0x000fe20000000000 */
[----:B------:R-:W-:-:S06]  /*0530*/  UMOV UR11, 0x3f2df9f0 ;  /* 0x3f2df9f0000b7882 */ /* 0x000fcc0000000000 */
[----:B------:R-:W-:Y:S01]  /*0540*/  DFMA R10, R8, R10, -UR10 ;  /* 0x8000000a080a7e2b */ /* 0x000fe2000800000a */
[----:B------:R-:W-:Y:S01]  /*0550*/  UMOV UR10, 0xcec4f033 ;  /* 0xcec4f033000a7882 */ /* 0x000fe20000000000 */
[----:B------:R-:W-:-:S06]  /*0560*/  UMOV UR11, 0x3f4337d1 ;  /* 0x3f4337d1000b7882 */ /* 0x000fcc0000000000 */
[----:B------:R-:W-:Y:S01]  /*0570*/  DFMA R10, R8, R10, UR10 ;  /* 0x0000000a080a7e2b */ /* 0x000fe2000800000a */
        /* <DEDUP_REMOVED lines=20> */
[----:B------:R-:W-:-:S08]  /*06c0*/  DFMA R10, R8, R10, -UR10 ;  /* 0x8000000a080a7e2b */ /* 0x000fd0000800000a */
[----:B------:R-:W-:-:S08]  /*06d0*/  DFMA R10, R8, R10, RZ ;  /* 0x0000000a080a722b */ /* 0x000fd000000000ff */
[----:B------:R-:W-:-:S11]  /*06e0*/  DFMA R18, R6, R10, R6 ;  /* 0x0000000a0612722b */ /* 0x000fd60000000006 */
.L_x_2:
[----:B------:R-:W-:Y:S05]  /*06f0*/  BSYNC.RECONVERGENT B0 ;  /* 0x0000000000007941 */ /* 0x000fea0003800200 */
.L_x_0:
[----:B------:R-:W0:Y:S08]  /*0700*/  LDC.64 R6, c[0x0][0x398] ;  /* 0x0000e600ff067b82 */ /* 0x000e300000000a00 */
[----:B------:R-:W1:Y:S08]  /*0710*/  LDC.64 R8, c[0x0][0x3a8] ;  /* 0x0000ea00ff087b82 */ /* 0x000e700000000a00 */
[----:B------:R-:W2:Y:S08]  /*0720*/  LDC.64 R10, c[0x0][0x380] ;  /* 0x0000e000ff0a7b82 */ /* 0x000eb00000000a00 */
[----:B------:R-:W3:Y:S01]  /*0730*/  LDC.64 R12, c[0x0][0x390] ;  /* 0x0000e400ff0c7b82 */ /* 0x000ee20000000a00 */
[----:B0-----:R-:W-:-:S05]  /*0740*/  IMAD.WIDE R6, R0, 0x8, R6 ;  /* 0x0000000800067825 */ /* 0x001fca00078e0206 */
[----:B------:R-:W4:Y:S02]  /*0750*/  LDG.E.64 R24, desc[UR6][R6.64] ;  /* 0x0000000606187981 */ /* 0x000f24000c1e1b00 */
[----:B------:R-:W0:Y:S01]  /*0760*/  LDC.64 R14, c[0x0][0x3c8] ;  /* 0x0000f200ff0e7b82 */ /* 0x000e220000000a00 */
[----:B-1----:R-:W-:-:S05]  /*0770*/  IMAD.WIDE R8, R0, 0x8, R8 ;  /* 0x0000000800087825 */ /* 0x002fca00078e0208 */
[----:B------:R-:W4:Y:S02]  /*0780*/  LDG.E.64 R26, desc[UR6][R8.64] ;  /* 0x00000006081a7981 */ /* 0x000f24000c1e1b00 */
[----:B------:R-:W1:Y:S01]  /*0790*/  LDC.64 R16, c[0x0][0x3d8] ;  /* 0x0000f600ff107b82 */ /* 0x000e620000000a00 */
[----:B--2---:R-:W-:-:S05]  /*07a0*/  IMAD.WIDE R10, R0, 0x8, R10 ;  /* 0x00000008000a7825 */ /* 0x004fca00078e020a */
[----:B------:R-:W2:Y:S01]  /*07b0*/  LDG.E.64 R20, desc[UR6][R10.64] ;  /* 0x000000060a147981 */ /* 0x000ea2000c1e1b00 */
[----:B---3--:R-:W-:-:S05]  /*07c0*/  IMAD.WIDE R12, R0, 0x8, R12 ;  /* 0x00000008000c7825 */ /* 0x008fca00078e020c */
[----:B------:R-:W2:Y:S01]  /*07d0*/  LDG.E.64 R22, desc[UR6][R12.64] ;  /* 0x000000060c167981 */ /* 0x000ea2000c1e1b00 */
[----:B0-----:R-:W-:-:S05]  /*07e0*/  IMAD.WIDE R14, R0, 0x8, R14 ;  /* 0x00000008000e7825 */ /* 0x001fca00078e020e */
[----:B------:R-:W3:Y:S01]  /*07f0*/  LDG.E.64 R28, desc[UR6][R14.64] ;  /* 0x000000060e1c7981 */ /* 0x000ee2000c1e1b00 */
[----:B-1----:R-:W-:-:S05]  /*0800*/  IMAD.WIDE R16, R0, 0x8, R16 ;  /* 0x0000000800107825 */ /* 0x002fca00078e0210 */
[----:B------:R-:W3:Y:S01]  /*0810*/  LDG.E.64 R30, desc[UR6][R16.64] ;  /* 0x00000006101e7981 */ /* 0x000ee2000c1e1b00 */
[----:B------:R-:W-:Y:S01]  /*0820*/  IMAD.MOV.U32 R32, RZ, RZ, -0x66666666 ;  /* 0x9999999aff207424 */ /* 0x000fe200078e00ff */
[----:B------:R-:W-:Y:S01]  /*0830*/  MOV R33, 0x3fc99999 ;  /* 0x3fc9999900217802 */ /* 0x000fe20000000f00 */
[----:B------:R-:W-:Y:S01]  /*0840*/  BSSY.RECONVERGENT B0, `(.L_x_3) ;  /* 0x0000015000007945 */ /* 0x000fe20003800200 */
[----:B----4-:R-:W-:-:S08]  /*0850*/  DFMA R24, R24, UR4, R26 ;  /* 0x0000000418187c2b */ /* 0x010fd0000800001a */
[----:B------:R-:W-:Y:S02]  /*0860*/  DFMA R26, R24, R32, 0.5 ;  /* 0x3fe00000181a742b */ /* 0x000fe40000000020 */
[----:B--2---:R-:W-:Y:S02]  /*0870*/  DFMA R22, R20, UR4, R22 ;  /* 0x0000000414167c2b */ /* 0x004fe40008000016 */
[----:B------:R-:W-:-:S06]  /*0880*/  DSETP.GT.AND P0, PT, R24, 2.5, PT ;  /* 0x400400001800742a */ /* 0x000fcc0003f04000 */
[----:B------:R-:W-:Y:S02]  /*0890*/  DSETP.GEU.AND P1, PT, R22, -2.5, PT ;  /* 0xc00400001600742a */ /* 0x000fe40003f2e000 */
[----:B------:R-:W-:Y:S02]  /*08a0*/  DMUL R26, RZ, R26 ;  /* 0x0000001aff1a7228 */ /* 0x000fe40000000000 */
[----:B------:R-:W-:Y:S02]  /*08b0*/  DSETP.LT.OR P0, PT, R24, -2.5, P0 ;  /* 0xc00400001800742a */ /* 0x000fe40000701400 */
[----:B---3--:R-:W-:Y:S01]  /*08c0*/  DFMA R28, R28, UR4, R30 ;  /* 0x000000041c1c7c2b */ /* 0x008fe2000800001e */
[----:B------:R-:W-:Y:S02]  /*08d0*/  CS2R R20, SRZ ;  /* 0x0000000000147805 */ /* 0x000fe4000001ff00 */
[----:B------:R-:W-:-:S03]  /*08e0*/  CS2R R24, SRZ ;  /* 0x0000000000187805 */ /* 0x000fc6000001ff00 */
[----:B------:R-:W-:Y:S02]  /*08f0*/  FSEL R26, R26, RZ, !P0 ;  /* 0x000000ff1a1a7208 */ /* 0x000fe40004000000 */
[----:B------:R-:W-:Y:S01]  /*0900*/  FSEL R27, R27, RZ, !P0 ;  /* 0x000000ff1b1b7208 */ /* 0x000fe20004000000 */
[----:B------:R-:W-:Y:S01]  /*0910*/  DSETP.GEU.AND P2, PT, R28, -2.5, PT ;  /* 0xc00400001c00742a */ /* 0x000fe20003f4e000 */
[----:B------:R-:W-:-:S13]  /*0920*/  @!P1 BRA `(.L_x_4) ;  /* 0x0000000000189947 */ /* 0x000fda0003800000 */
[----:B------:R-:W-:Y:S01]  /*0930*/  DSETP.GT.AND P0, PT, R22, 2.5, PT ;  /* 0x400400001600742a */ /* 0x000fe20003f04000 */
[----:B------:R-:W-:Y:S02]  /*0940*/  IMAD.MOV.U32 R24, RZ, RZ, 0x0 ;  /* 0x00000000ff187424 */ /* 0x000fe400078e00ff */
[----:B------:R-:W-:-:S11]  /*0950*/  IMAD.MOV.U32 R25, RZ, RZ, 0x3ff00000 ;  /* 0x3ff00000ff197424 */ /* 0x000fd600078e00ff */
[----:B------:R-:W-:Y:S01]  /*0960*/  @!P0 MOV R30, 0x9999999a ;  /* 0x9999999a001e8802 */ /* 0x000fe20000000f00 */
[----:B------:R-:W-:-:S06]  /*0970*/  @!P0 IMAD.MOV.U32 R31, RZ, RZ, 0x3fc99999 ;  /* 0x3fc99999ff1f8424 */ /* 0x000fcc00078e00ff */
[----:B------:R-:W-:-:S11]  /*0980*/  @!P0 DFMA R24, R22, R30, 0.5 ;  /* 0x3fe000001618842b */ /* 0x000fd6000000001e */
.L_x_4:
[----:B------:R-:W-:Y:S05]  /*0990*/  BSYNC.RECONVERGENT B0 ;  /* 0x0000000000007941 */ /* 0x000fea0003800200 */
.L_x_3:
[----:B------:R-:W-:Y:S04]  /*09a0*/  BSSY.RECONVERGENT B0, `(.L_x_5) ;  /* 0x0000006000007945 */ /* 0x000fe80003800200 */
[----:B------:R-:W-:Y:S05]  /*09b0*/  @!P2 BRA `(.L_x_6) ;  /* 0x000000000010a947 */ /* 0x000fea0003800000 */
[----:B------:R-:W-:Y:S01]  /*09c0*/  DSETP.GT.AND P0, PT, R28, 2.5, PT ;  /* 0x400400001c00742a */ /* 0x000fe20003f04000 */
[----:B------:R-:W-:Y:S01]  /*09d0*/  IMAD.MOV.U32 R20, RZ, RZ, 0x0 ;  /* 0x00000000ff147424 */ /* 0x000fe200078e00ff */
[----:B------:R-:W-:-:S12]  /*09e0*/  MOV R21, 0x3ff00000 ;  /* 0x3ff0000000157802 */ /* 0x000fd80000000f00 */
[----:B------:R-:W-:-:S11]  /*09f0*/  @!P0 DFMA R20, R28, R32, 0.5 ;  /* 0x3fe000001c14842b */ /* 0x000fd60000000020 */
.L_x_6:
[----:B------:R-:W-:Y:S05]  /*0a00*/  BSYNC.RECONVERGENT B0 ;  /* 0x0000000000007941 */ /* 0x000fea0003800200 */
.L_x_5:
[----:B------:R-:W-:Y:S01]  /*0a10*/  DFMA R18, R24, R18, R26 ;  /* 0x000000121812722b */ /* 0x000fe2000000001a */
[----:B------:R-:W-:Y:S09]  /*0a20*/  BSSY.RECONVERGENT B0, `(.L_x_7) ;  /* 0x0000061000007945 */ /* 0x000ff20003800200 */
        /* <DEDUP_REMOVED lines=8> */
[----:B------:R-:W-:Y:S02]  /*0ab0*/  MOV R29, 0x3e928a27 ;  /* 0x3e928a27001d7802 */ /* 0x000fe40000000f00 */
[----:B------:R-:W0:Y:S01]  /*0ac0*/  F2F.F32.F64 R22, R26 ;  /* 0x0000001a00167310 */ /* 0x000e220000301000 */
[----:B------:R-:W-:Y:S01]  /*0ad0*/  ISETP.GT.U32.AND P0, PT, R23, 0x40330fc1, PT ;  /* 0x40330fc11700780c */ /* 0x000fe20003f04070 */
        /* <DEDUP_REMOVED lines=35> */
[----:B------:R-:W-:Y:S01]  /*0d10*/  DFMA R28, R24, R28, R24 ;  /* 0x0000001c181c722b */ /* 0x000fe20000000018 */
[----:B------:R-:W-:-:S07]  /*0d20*/  IMAD.MOV.U32 R24, RZ, RZ, RZ ;  /* 0x000000ffff187224 */ /* 0x000fce00078e00ff */
[----:B------:R-:W-:-:S08]  /*0d30*/  DFMA R28, -R28, R26, R30 ;  /* 0x0000001a1c1c722b */ /* 0x000fd0000000011e */
[----:B------:R-:W-:-:S06]  /*0d40*/  DADD R28, -R28, 2 ;  /* 0x400000001c1c7429 */ /* 0x000fcc0000000100 */
[----:B------:R-:W0:Y:S02]  /*0d50*/  MUFU.RCP64H R25, R29 ;  /* 0x0000001d00197308 */ /* 0x000e240000001800 */
[----:B0-----:R-:W-:-:S08]  /*0d60*/  DFMA R26, -R28, R24, 1 ;  /* 0x3ff000001c1a742b */ /* 0x001fd00000000118 */
[----:B------:R-:W-:-:S08]  /*0d70*/  DFMA R26, R26, R26, R26 ;  /* 0x0000001a1a1a722b */ /* 0x000fd0000000001a */
[----:B------:R-:W-:Y:S01]  /*0d80*/  DFMA R26, R24, R26, R24 ;  /* 0x0000001a181a722b */ /* 0x000fe20000000018 */
[----:B------:R-:W-:Y:S01]  /*0d90*/  IMAD.MOV.U32 R24, RZ, RZ, 0x0 ;  /* 0x00000000ff187424 */ /* 0x000fe200078e00ff */
[----:B------:R-:W-:-:S06]  /*0da0*/  MOV R25, 0x40000000 ;  /* 0x4000000000197802 */ /* 0x000fcc0000000f00 */
[----:B------:R-:W-:-:S10]  /*0db0*/  DFMA R26, -R26, R24, 1 ;  /* 0x3ff000001a1a742b */ /* 0x000fd40000000118 */
[----:B------:R-:W-:Y:S02]  /*0dc0*/  FSEL R23, R27, 1.875, !P0 ;  /* 0x3ff000001b177808 */ /* 0x000fe40004000000 */
[----:B------:R-:W-:Y:S02]  /*0dd0*/  FSEL R24, R26, RZ, !P0 ;  /* 0x000000ff1a187208 */ /* 0x000fe40004000000 */
[----:B------:R-:W-:Y:S01]  /*0de0*/  LOP3.LUT R25, R23, 0x80000000, R19, 0xf8, !PT ;  /* 0x8000000017197812 */ /* 0x000fe200078ef813 */
[----:B------:R-:W-:Y:S06]  /*0df0*/  BRA `(.L_x_9) ;  /* 0x00000000008c7947 */ /* 0x000fec0003800000 */
.L_x_8:
[----:B------:R-:W-:Y:S01]  /*0e00*/  DMUL R22, R18, R18 ;  /* 0x0000001212167228 */ /* 0x000fe20000000000 */
[----:B------:R-:W-:Y:S01]  /*0e10*/  IMAD.MOV.U32 R24, RZ, RZ, 0x420afc3d ;  /* 0x420afc3dff187424 */ /* 0x000fe200078e00ff */
[----:B------:R-:W-:Y:S01]  /*0e20*/  UMOV UR4, 0xe2f5e964 ;  /* 0xe2f5e96400047882 */ /* 0x000fe20000000000 */
[----:B------:R-:W-:Y:S01]  /*0e30*/  IMAD.MOV.U32 R25, RZ, RZ, 0x3f14359f ;  /* 0x3f14359fff197424 */ /* 0x000fe200078e00ff */
[----:B------:R-:W-:-:S05]  /*0e40*/  UMOV UR5, 0x3ef0bc46 ;  /* 0x3ef0bc4600057882 */ /* 0x000fca0000000000 */
        /* <DEDUP_REMOVED lines=30> */
.L_x_9:
[----:B------:R-:W-:Y:S05]  /*1030*/  BSYNC.RECONVERGENT B0 ;  /* 0x0000000000007941 */ /* 0x000fea0003800200 */
.L_x_7:
[----:B------:R-:W0:Y:S01]  /*1040*/  S2UR UR5, SR_CgaCtaId ;  /* 0x00000000000579c3 */ /* 0x000e220000008800 */
[----:B------:R-:W-:Y:S01]  /*1050*/  UMOV UR4, 0x400 ;  /* 0x0000040000047882 */ /* 0x000fe20000000000 */
[----:B------:R-:W-:Y:S01]  /*1060*/  ISETP.NE.AND P0, PT, R0, RZ, PT ;  /* 0x000000ff0000720c */ /* 0x000fe20003f05270 */
[----:B------:R-:W-:Y:S01]  /*1070*/  DMUL R20, R24, R20 ;  /* 0x0000001418147228 */ /* 0x000fe20000000000 */
[----:B------:R-:W-:Y:S01]  /*1080*/  BSSY.RECONVERGENT B0, `(.L_x_10) ;  /* 0x0000106000007945 */ /* 0x000fe20003800200 */
[----:B0-----:R-:W-:-:S06]  /*1090*/  ULEA UR4, UR5, UR4, 0x18 ;  /* 0x0000000405047291 */ /* 0x001fcc000f8ec0ff */
[----:B------:R-:W-:-:S05]  /*10a0*/  LEA R23, R0, UR4, 0x3 ;  /* 0x0000000400177c11 */ /* 0x000fca000f8e18ff */
[----:B------:R0:W-:Y:S01]  /*10b0*/  STS.64 [R23], R20 ;  /* 0x0000001417007388 */ /* 0x0001e20000000a00 */
[----:B------:R-:W-:Y:S06]  /*10c0*/  BAR.SYNC.DEFER_BLOCKING 0x0 ;  /* 0x0000000000007b1d */ /* 0x000fec0000010000 */
[----:B------:R-:W-:Y:S05]  /*10d0*/  @P0 BRA `(.L_x_11) ;  /* 0x0000001000000947 */ /* 0x000fea0003800000 */
[----:B0-----:R-:W0:Y:S08]  /*10e0*/  LDC.64 R20, c[0x0][0x3e8] ;  /* 0x0000fa00ff147b82 */ /* 0x001e300000000a00 */
[----:B------:R-:W1:Y:S01]  /*10f0*/  LDC.64 R34, c[0x0][0x3e0] ;  /* 0x0000f800ff227b82 */ /* 0x000e620000000a00 */
[----:B0-----:R0:W2:Y:S04]  /*1100*/  LDG.E.64 R26, desc[UR6][R20.64] ;  /* 0x00000006141a7981 */ /* 0x0010a8000c1e1b00 */
[----:B-1----:R-:W2:Y:S04]  /*1110*/  LDG.E.64 R50, desc[UR6][R34.64] ;  /* 0x0000000622327981 */ /* 0x002ea8000c1e1b00 */
[----:B------:R-:W3:Y:S04]  /*1120*/  LDG.E.64 R24, desc[UR6][R34.64+0x8] ;  /* 0x0000080622187981 */ /* 0x000ee8000c1e1b00 */
[----:B------:R-:W4:Y:S04]  /*1130*/  LDG.E.64 R28, desc[UR6][R34.64+0x10] ;  /* 0x00001006221c7981 */ /* 0x000f28000c1e1b00 */
[----:B------:R3:W5:Y:S01]  /*1140*/  LDG.E.64 R48, desc[UR6][R34.64+0x18] ;  /* 0x0000180622307981 */ /* 0x000762000c1e1b00 */
[----:B------:R-:W1:Y:S03]  /*1150*/  LDC.64 R32, c[0x0][0x3e0] ;  /* 0x0000f800ff207b82 */ /* 0x000e660000000a00 */
[----:B0-----:R-:W2:Y:S04]  /*1160*/  LDS.128 R20, [UR4] ;  /* 0x00000004ff147984 */ /* 0x001ea80008000c00 */
[----:B-1----:R-:W5:Y:S04]  /*1170*/  LDG.E.64 R46, desc[UR6][R32.64+0x20] ;  /* 0x00002006202e7981 */ /* 0x002f68000c1e1b00 */
[----:B------:R-:W5:Y:S04]  /*1180*/  LDG.E.64 R44, desc[UR6][R32.64+0x28] ;  /* 0x00002806202c7981 */ /* 0x000f68000c1e1b00 */
[----:B------:R-:W5:Y:S04]  /*1190*/  LDG.E.64 R42, desc[UR6][R32.64+0x30] ;  /* 0x00003006202a7981 */ /* 0x000f68000c1e1b00 */
[----:B------:R-:W5:Y:S04]  /*11a0*/  LDG.E.64 R40, desc[UR6][R32.64+0x38] ;  /* 0x0000380620287981 */ /* 0x000f68000c1e1b00 */
[----:B------:R-:W5:Y:S04]  /*11b0*/  LDG.E.64 R38, desc[UR6][R32.64+0x40] ;  /* 0x0000400620267981 */ /* 0x000f68000c1e1b00 */
[----:B------:R-:W5:Y:S04]  /*11c0*/  LDG.E.64 R36, desc[UR6][R32.64+0x48] ;  /* 0x0000480620247981 */ /* 0x000f68000c1e1b00 */
[----:B------:R-:W5:Y:S04]  /*11d0*/  LDG.E.64 R30, desc[UR6][R32.64+0x50] ;  /* 0x00005006201e7981 */ /* 0x000f68000c1e1b00 */
[----:B------:R-:W5:Y:S04]  /*11e0*/  LDG.E.64 R52, desc[UR6][R32.64+0x198] ;  /* 0x0001980620347981 */ /* 0x000f68000c1e1b00 */
[----:B------:R-:W5:Y:S01]  /*11f0*/  LDG.E.64 R54, desc[UR6][R32.64+0x2c8] ;  /* 0x0002c80620367981 */ /* 0x000f62000c1e1b00 */
[----:B--2---:R-:W-:-:S03]  /*1200*/  DFMA R20, R20, R50, R26 ;  /* 0x000000321414722b */ /* 0x004fc6000000001a */
[----:B------:R-:W2:Y:S04]  /*1210*/  LDG.E.64 R26, desc[UR6][R32.64+0x58] ;  /* 0x00005806201a7981 */ /* 0x000ea8000c1e1b00 */
[----:B------:R-:W2:Y:S01]  /*1220*/  LDG.E.64 R50, desc[UR6][R32.64+0x1a8] ;  /* 0x0001a80620327981 */ /* 0x000ea2000c1e1b00 */
[----:B---3--:R-:W-:-:S03]  /*1230*/  DFMA R34, R24, R22, R20 ;  /* 0x000000161822722b */ /* 0x008fc60000000014 */
[----:B------:R-:W4:Y:S04]  /*1240*/  LDS.128 R20, [UR4+0x10] ;  /* 0x00001004ff147984 */ /* 0x000f280008000c00 */
[----:B------:R-:W3:Y:S01]  /*1250*/  LDG.E.64 R24, desc[UR6][R32.64+0x60] ;  /* 0x0000600620187981 */ /* 0x000ee2000c1e1b00 */
[----:B----4-:R-:W-:-:S03]  /*1260*/  DFMA R20, R20, R28, R34 ;  /* 0x0000001c1414722b */ /* 0x010fc60000000022 */
[----:B------:R-:W4:Y:S04]  /*1270*/  LDG.E.64 R34, desc[UR6][R32.64+0x68] ;  /* 0x0000680620227981 */ /* 0x000f28000c1e1b00 */
[----:B------:R-:W4:Y:S01]  /*1280*/  LDG.E.64 R28, desc[UR6][R32.64+0x70] ;  /* 0x00007006201c7981 */ /* 0x000f22000c1e1b00 */
[----:B-----5:R-:W-:-:S03]  /*1290*/  DFMA R48, R48, R22, R20 ;  /* 0x000000163030722b */ /* 0x020fc60000000014 */
[----:B------:R-:W0:Y:S05]  /*12a0*/  LDS.128 R20, [UR4+0x20] ;  /* 0x00002004ff147984 */ /* 0x000e2a0008000c00 */
[----:B0-----:R-:W-:Y:S02]  /*12b0*/  DFMA R20, R20, R46, R48 ;  /* 0x0000002e1414722b */ /* 0x001fe40000000030 */
[----:B------:R-:W5:Y:S04]  /*12c0*/  LDG.E.64 R48, desc[UR6][R32.64+0x78] ;  /* 0x0000780620307981 */ /* 0x000f68000c1e1b00 */
[----:B------:R-:W5:Y:S02]  /*12d0*/  LDG.E.64 R46, desc[UR6][R32.64+0x80] ;  /* 0x00008006202e7981 */ /* 0x000f64000c1e1b00 */
[----:B------:R-:W-:-:S02]  /*12e0*/  DFMA R44, R44, R22, R20 ;  /* 0x000000162c2c722b */ /* 0x000fc40000000014 */
[----:B------:R-:W0:Y:S06]  /*12f0*/  LDS.128 R20, [UR4+0x30] ;  /* 0x00003004ff147984 */ /* 0x000e2c0008000c00 */
        /* <DEDUP_REMOVED lines=10> */
[----:B0-----:R-:W-:Y:S01]  /*13a0*/  DFMA R20, R20, R30, R36 ;  /* 0x0000001e1414722b */ /* 0x001fe20000000024 */
[----:B------:R-:W5:Y:S07]  /*13b0*/  LDG.E.64 R30, desc[UR6][R32.64+0xa8] ;  /* 0x0000a806201e7981 */ /* 0x000f6e000c1e1b00 */
[----:B--2---:R-:W-:-:S02]  /*13c0*/  DFMA R36, R26, R22, R20 ;  /* 0x000000161a24722b */ /* 0x004fc40000000014 */
[----:B------:R-:W3:Y:S04]  /*13d0*/  LDS.128 R20, [UR4+0x60] ;  /* 0x00006004ff147984 */ /* 0x000ee80008000c00 */
[----:B------:R-:W2:Y:S02]  /*13e0*/  LDG.E.64 R26, desc[UR6][R32.64+0xb0] ;  /* 0x0000b006201a7981 */ /* 0x000ea4000c1e1b00 */
[----:B---3--:R-:W-:Y:S02]  /*13f0*/  DFMA R20, R20, R24, R36 ;  /* 0x000000181414722b */ /* 0x008fe40000000024 */
[----:B------:R-:W3:Y:S04]  /*1400*/  LDG.E.64 R24, desc[UR6][R32.64+0xb8] ;  /* 0x0000b80620187981 */ /* 0x000ee8000c1e1b00 */
[----:B------:R-:W3:Y:S02]  /*1410*/  LDG.E.64 R36, desc[UR6][R32.64+0xc0] ;  /* 0x0000c00620247981 */ /* 0x000ee4000c1e1b00 */
[----:B----4-:R-:W-:-:S02]  /*1420*/  DFMA R34, R34, R22, R20 ;  /* 0x000000162222722b */ /* 0x010fc40000000014 */
[----:B------:R-:W0:Y:S06]  /*1430*/  LDS.128 R20, [UR4+0x70] ;  /* 0x00007004ff147984 */ /* 0x000e2c0008000c00 */
[----:B0-----:R-:W-:Y:S01]  /*1440*/  DFMA R20, R20, R28, R34 ;  /* 0x0000001c1414722b */ /* 0x001fe20000000022 */
[----:B------:R-:W4:Y:S04]  /*1450*/  LDG.E.64 R28, desc[UR6][R32.64+0xc8] ;  /* 0x0000c806201c7981 */ /* 0x000f28000c1e1b00 */
[----:B------:R-:W4:Y:S03]  /*1460*/  LDG.E.64 R34, desc[UR6][R32.64+0xd0] ;  /* 0x0000d00620227981 */ /* 0x000f26000c1e1b00 */
[----:B-----5:R-:W-:-:S02]  /*1470*/  DFMA R48, R48, R22, R20 ;  /* 0x000000163030722b */ /* 0x020fc40000000014 */
        /* <DEDUP_REMOVED lines=12> */
[----:B------:R-:W5:Y:S06]  /*1540*/  LDG.E.64 R40, desc[UR6][R32.64+0xf8] ;  /* 0x0000f80620287981 */ /* 0x000f6c000c1e1b00 */
[----:B------:R-:W-:-:S02]  /*1550*/  DFMA R38, R30, R22, R20 ;  /* 0x000000161e26722b */ /* 0x000fc40000000014 */
[----:B------:R-:W2:Y:S04]  /*1560*/  LDS.128 R20, [UR4+0xb0] ;  /* 0x0000b004ff147984 */ /* 0x000ea80008000c00 */
[----:B------:R-:W5:Y:S02]  /*1570*/  LDG.E.64 R30, desc[UR6][R32.64+0x100] ;  /* 0x00010006201e7981 */ /* 0x000f64000c1e1b00 */
[----:B--2---:R-:W-:Y:S02]  /*1580*/  DFMA R20, R20, R26, R38 ;  /* 0x0000001a1414722b */ /* 0x004fe40000000026 */
[----:B------:R-:W2:Y:S06]  /*1590*/  LDG.E.64 R26, desc[UR6][R32.64+0x108] ;  /* 0x00010806201a7981 */ /* 0x000eac000c1e1b00 */
[----:B---3--:R-:W-:-:S02]  /*15a0*/  DFMA R38, R24, R22, R20 ;  /* 0x000000161826722b */ /* 0x008fc40000000014 */
[----:B------:R-:W0:Y:S04]  /*15b0*/  LDS.128 R20, [UR4+0xc0] ;  /* 0x0000c004ff147984 */ /* 0x000e280008000c00 */
[----:B------:R-:W3:Y:S02]  /*15c0*/  LDG.E.64 R24, desc[UR6][R32.64+0x110] ;  /* 0x0001100620187981 */ /* 0x000ee4000c1e1b00 */
[----:B0-----:R-:W-:Y:S02]  /*15d0*/  DFMA R20, R20, R36, R38 ;  /* 0x000000241414722b */ /* 0x001fe40000000026 */
[----:B------:R-:W3:Y:S06]  /*15e0*/  LDG.E.64 R38, desc[UR6][R32.64+0x118] ;  /* 0x0001180620267981 */ /* 0x000eec000c1e1b00 */
[----:B----4-:R-:W-:Y:S01]  /*15f0*/  DFMA R36, R28, R22, R20 ;  /* 0x000000161c24722b */ /* 0x010fe20000000014 */
[----:B------:R-:W4:Y:S04]  /*1600*/  LDG.E.64 R28, desc[UR6][R32.64+0x120] ;  /* 0x00012006201c7981 */ /* 0x000f28000c1e1b00 */
[----:B------:R-:W0:Y:S03]  /*1610*/  LDS.128 R20, [UR4+0xd0] ;  /* 0x0000d004ff147984 */ /* 0x000e260008000c00 */
[----:B0-----:R-:W-:-:S02]  /*1620*/  DFMA R20, R20, R34, R36 ;  /* 0x000000221414722b */ /* 0x001fc40000000024 */
[----:B------:R-:W4:Y:S04]  /*1630*/  LDG.E.64 R36, desc[UR6][R32.64+0x128] ;  /* 0x0001280620247981 */ /* 0x000f28000c1e1b00 */
[----:B------:R-:W4:Y:S02]  /*1640*/  LDG.E.64 R34, desc[UR6][R32.64+0x130] ;  /* 0x0001300620227981 */ /* 0x000f24000c1e1b00 */
[----:B-----5:R-:W-:Y:S02]  /*1650*/  DFMA R48, R48, R22, R20 ;  /* 0x000000163030722b */ /* 0x020fe40000000014 */
[----:B------:R-:W0:Y:S06]  /*1660*/  LDS.128 R20, [UR4+0xe0] ;  /* 0x0000e004ff147984 */ /* 0x000e2c0008000c00 */
[----:B0-----:R-:W-:-:S02]  /*1670*/  DFMA R20, R20, R46, R48 ;  /* 0x0000002e1414722b */ /* 0x001fc40000000030 */
[----:B------:R-:W5:Y:S04]  /*1680*/  LDG.E.64 R48, desc[UR6][R32.64+0x138] ;  /* 0x0001380620307981 */ /* 0x000f68000c1e1b00 */
[----:B------:R-:W5:Y:S02]  /*1690*/  LDG.E.64 R46, desc[UR6][R32.64+0x140] ;  /* 0x00014006202e7981 */ /* 0x000f64000c1e1b00 */
[----:B------:R-:W-:Y:S02]  /*16a0*/  DFMA R44, R44, R22, R20 ;  /* 0x000000162c2c722b */ /* 0x000fe40000000014 */
[----:B------:R-:W0:Y:S06]  /*16b0*/  LDS.128 R20, [UR4+0xf0] ;  /* 0x0000f004ff147984 */ /* 0x000e2c0008000c00 */
[----:B0-----:R-:W-:-:S02]  /*16c0*/  DFMA R20, R20, R42, R44 ;  /* 0x0000002a1414722b */ /* 0x001fc4000000002c */
[----:B------:R-:W5:Y:S04]  /*16d0*/  LDG.E.64 R44, desc[UR6][R32.64+0x148] ;  /* 0x00014806202c7981 */ /* 0x000f68000c1e1b00 */
[----:B------:R-:W5:Y:S02]  /*16e0*/  LDG.E.64 R42, desc[UR6][R32.64+0x150] ;  /* 0x00015006202a7981 */ /* 0x000f64000c1e1b00 */
[----:B------:R-:W-:Y:S02]  /*16f0*/  DFMA R40, R40, R22, R20 ;  /* 0x000000162828722b */ /* 0x000fe40000000014 */
        /* <DEDUP_REMOVED lines=9> */
[----:B------:R-:W-:-:S02]  /*1790*/  DFMA R38, R38, R22, R20 ;  /* 0x000000162626722b */ /* 0x000fc40000000014 */
[----:B------:R-:W4:Y:S06]  /*17a0*/  LDS.128 R20, [UR4+0x120] ;  /* 0x00012004ff147984 */ /* 0x000f2c0008000c00 */
[----:B----4-:R-:W-:Y:S01]  /*17b0*/  DFMA R20, R20, R28, R38 ;  /* 0x0000001c1414722b */ /* 0x010fe20000000026 */
[----:B------:R-:W4:Y:S04]  /*17c0*/  LDG.E.64 R28, desc[UR6][R32.64+0x178] ;  /* 0x00017806201c7981 */ /* 0x000f28000c1e1b00 */
[----:B------:R-:W4:Y:S03]  /*17d0*/  LDG.E.64 R38, desc[UR6][R32.64+0x180] ;  /* 0x0001800620267981 */ /* 0x000f26000c1e1b00 */
[----:B------:R-:W-:-:S02]  /*17e0*/  DFMA R36, R36, R22, R20 ;  /* 0x000000162424722b */ /* 0x000fc40000000014 */
[----:B------:R-:W0:Y:S06]  /*17f0*/  LDS.128 R20, [UR4+0x130] ;  /* 0x00013004ff147984 */ /* 0x000e2c0008000c00 */
[----:B0-----:R-:W-:Y:S02]  /*1800*/  DFMA R20, R20, R34, R36 ;  /* 0x000000221414722b */ /* 0x001fe40000000024 */
[----:B------:R-:W4:Y:S04]  /*1810*/  LDG.E.64 R36, desc[UR6][R32.64+0x188] ;  /* 0x0001880620247981 */ /* 0x000f28000c1e1b00 */
[----:B------:R-:W4:Y:S02]  /*1820*/  LDG.E.64 R34, desc[UR6][R32.64+0x190] ;  /* 0x0001900620227981 */ /* 0x000f24000c1e1b00 */
        /* <DEDUP_REMOVED lines=11> */
[----:B------:R-:W2:Y:S06]  /*18e0*/  LDS.128 R20, [UR4+0x160] ;  /* 0x00016004ff147984 */ /* 0x000eac0008000c00 */
[----:B--2---:R-:W-:Y:S02]  /*18f0*/  DFMA R20, R20, R26, R30 ;  /* 0x0000001a1414722b */ /* 0x004fe4000000001e */
[----:B------:R-:W2:Y:S06]  /*1900*/  LDG.E.64 R30, desc[UR6][R32.64+0x1c0] ;  /* 0x0001c006201e7981 */ /* 0x000eac000c1e1b00 */
[----:B---3--:R-:W-:Y:S01]  /*1910*/  DFMA R20, R24, R22, R20 ;  /* 0x000000161814722b */ /* 0x008fe20000000014 */
[----:B------:R-:W0:Y:S07]  /*1920*/  LDS.128 R24, [UR4+0x170] ;  /* 0x00017004ff187984 */ /* 0x000e2e0008000c00 */
[----:B0-----:R-:W-:-:S02]  /*1930*/  DFMA R24, R24, R40, R20 ;  /* 0x000000281818722b */ /* 0x001fc40000000014 */
[----:B------:R-:W0:Y:S04]  /*1940*/  LDS.128 R20, [UR4+0x180] ;  /* 0x00018004ff147984 */ /* 0x000e280008000c00 */
[----:B------:R-:W3:Y:S02]  /*1950*/  LDG.E.64 R40, desc[UR6][R32.64+0x1d8] ;  /* 0x0001d80620287981 */ /* 0x000ee4000c1e1b00 */
[----:B----4-:R-:W-:Y:S02]  /*1960*/  DFMA R24, R28, R26, R24 ;  /* 0x0000001a1c18722b */ /* 0x010fe40000000018 */
[----:B------:R-:W4:Y:S06]  /*1970*/  LDG.E.64 R28, desc[UR6][R32.64+0x1c8] ;  /* 0x0001c806201c7981 */ /* 0x000f2c000c1e1b00 */
[----:B0-----:R-:W-:-:S02]  /*1980*/  DFMA R20, R20, R38, R24 ;  /* 0x000000261414722b */ /* 0x001fc40000000018 */
[----:B------:R-:W0:Y:S04]  /*1990*/  LDS.128 R24, [UR4+0x190] ;  /* 0x00019004ff187984 */ /* 0x000e280008000c00 */
[----:B------:R-:W3:Y:S02]  /*19a0*/  LDG.E.64 R38, desc[UR6][R32.64+0x1e0] ;  /* 0x0001e00620267981 */ /* 0x000ee4000c1e1b00 */
[----:B------:R-:W-:Y:S02]  /*19b0*/  DFMA R20, R36, R22, R20 ;  /* 0x000000162414722b */ /* 0x000fe40000000014 */
[----:B------:R-:W3:Y:S06]  /*19c0*/  LDG.E.64 R36, desc[UR6][R32.64+0x1e8] ;  /* 0x0001e80620247981 */ /* 0x000eec000c1e1b00 */
[----:B0-----:R-:W-:Y:S01]  /*19d0*/  DFMA R20, R24, R34, R20 ;  /* 0x000000221814722b */ /* 0x001fe20000000014 */
[----:B------:R-:W3:Y:S07]  /*19e0*/  LDG.E.64 R34, desc[UR6][R32.64+0x1f0] ;  /* 0x0001f00620227981 */ /* 0x000eee000c1e1b00 */
[----:B------:R-:W-:-:S02]  /*19f0*/  DFMA R26, R52, R26, R20 ;  /* 0x0000001a341a722b */ /* 0x000fc40000000014 */
[----:B------:R-:W5:Y:S04]  /*1a00*/  LDS.128 R20, [UR4+0x1a0] ;  /* 0x0001a004ff147984 */ /* 0x000f680008000c00 */
[----:B------:R-:W3:Y:S02]  /*1a10*/  LDG.E.64 R52, desc[UR6][R32.64+0x1f8] ;  /* 0x0001f80620347981 */ /* 0x000ee4000c1e1b00 */
[----:B-----5:R-:W-:Y:S02]  /*1a20*/  DFMA R20, R20, R48, R26 ;  /* 0x000000301414722b */ /* 0x020fe4000000001a */
[----:B------:R-:W-:Y:S04]  /*1a30*/  LDS.128 R24, [UR4+0x1c0] ;  /* 0x0001c004ff187984 */ /* 0x000fe80008000c00 */
[----:B------:R-:W5:Y:S02]  /*1a40*/  LDG.E.64 R48, desc[UR6][R32.64+0x208] ;  /* 0x0002080620307981 */ /* 0x000f64000c1e1b00 */
[----:B------:R-:W-:-:S02]  /*1a50*/  DFMA R50, R50, R22, R20 ;  /* 0x000000163232722b */ /* 0x000fc40000000014 */
[----:B------:R-:W0:Y:S06]  /*1a60*/  LDS.128 R20, [UR4+0x1b0] ;  /* 0x0001b004ff147984 */ /* 0x000e2c0008000c00 */
[----:B0-----:R-:W-:Y:S02]  /*1a70*/  DFMA R20, R20, R46, R50 ;  /* 0x0000002e1414722b */ /* 0x001fe40000000032 */
[----:B------:R-:W5:Y:S04]  /*1a80*/  LDG.E.64 R50, desc[UR6][R32.64+0x200] ;  /* 0x0002000620327981 */ /* 0x000f68000c1e1b00 */
[----:B------:R-:W5:Y:S02]  /*1a90*/  LDG.E.64 R46, desc[UR6][R32.64+0x210] ;  /* 0x00021006202e7981 */ /* 0x000f64000c1e1b00 */
[----:B------:R-:W-:-:S02]  /*1aa0*/  DFMA R20, R44, R22, R20 ;  /* 0x000000162c14722b */ /* 0x000fc40000000014 */
[----:B------:R-:W5:Y:S06]  /*1ab0*/  LDG.E.64 R44, desc[UR6][R32.64+0x228] ;  /* 0x00022806202c7981 */ /* 0x000f6c000c1e1b00 */
[----:B--2---:R-:W-:Y:S02]  /*1ac0*/  DFMA R24, R24, R30, R20 ;  /* 0x0000001e1818722b */ /* 0x004fe40000000014 */
[----:B------:R-:W0:Y:S04]  /*1ad0*/  LDS.128 R20, [UR4+0x1d0] ;  /* 0x0001d004ff147984 */ /* 0x000e280008000c00 */
[----:B------:R-:W2:Y:S02]  /*1ae0*/  LDG.E.64 R30, desc[UR6][R32.64+0x218] ;  /* 0x00021806201e7981 */ /* 0x000ea4000c1e1b00 */
[----:B----4-:R-:W-:-:S02]  /*1af0*/  DFMA R24, R28, R26, R24 ;  /* 0x0000001a1c18722b */ /* 0x010fc40000000018 */
[----:B------:R-:W4:Y:S06]  /*1b00*/  LDG.E.64 R28, desc[UR6][R32.64+0x220] ;  /* 0x00022006201c7981 */ /* 0x000f2c000c1e1b00 */
[----:B0-----:R-:W-:Y:S02]  /*1b10*/  DFMA R20, R20, R42, R24 ;  /* 0x0000002a1414722b */ /* 0x001fe40000000018 */
[----:B------:R-:W0:Y:S04]  /*1b20*/  LDS.128 R24, [UR4+0x1e0] ;  /* 0x0001e004ff187984 */ /* 0x000e280008000c00 */
[----:B------:R-:W4:Y:S02]  /*1b30*/  LDG.E.64 R42, desc[UR6][R32.64+0x230] ;  /* 0x00023006202a7981 */ /* 0x000f24000c1e1b00 */
[----:B---3--:R-:W-:-:S02]  /*1b40*/  DFMA R20, R40, R22, R20 ;  /* 0x000000162814722b */ /* 0x008fc40000000014 */
[----:B------:R-:W3:Y:S06]  /*1b50*/  LDG.E.64 R40, desc[UR6][R32.64+0x238] ;  /* 0x0002380620287981 */ /* 0x000eec000c1e1b00 */
[----:B0-----:R-:W-:Y:S02]  /*1b60*/  DFMA R24, R24, R38, R20 ;  /* 0x000000261818722b */ /* 0x001fe40000000014 */
[----:B------:R-:W0:Y:S04]  /*1b70*/  LDS.128 R20, [UR4+0x1f0] ;  /* 0x0001f004ff147984 */ /* 0x000e280008000c00 */
[----:B------:R-:W3:Y:S02]  /*1b80*/  LDG.E.64 R38, desc[UR6][R32.64+0x240] ;  /* 0x0002400620267981 */ /* 0x000ee4000c1e1b00 */
[----:B------:R-:W-:-:S02]  /*1b90*/  DFMA R24, R36, R26, R24 ;  /* 0x0000001a2418722b */ /* 0x000fc40000000018 */
[----:B------:R-:W3:Y:S06]  /*1ba0*/  LDG.E.64 R36, desc[UR6][R32.64+0x250] ;  /* 0x0002500620247981 */ /* 0x000eec000c1e1b00 */
[----:B0-----:R-:W-:Y:S01]  /*1bb0*/  DFMA R20, R20, R34, R24 ;  /* 0x000000221414722b */ /* 0x001fe20000000018 */
[----:B------:R-:W3:Y:S04]  /*1bc0*/  LDG.E.64 R34, desc[UR6][R32.64+0x248] ;  /* 0x0002480620227981 */ /* 0x000ee8000c1e1b00 */
[----:B------:R-:W-:Y:S03]  /*1bd0*/  LDS.128 R24, [UR4+0x210] ;  /* 0x00021004ff187984 */ /* 0x000fe60008000c00 */
[----:B------:R-:W-:-:S02]  /*1be0*/  DFMA R52, R52, R22, R20 ;  /* 0x000000163434722b */ /* 0x000fc40000000014 */
[----:B------:R-:W5:Y:S06]  /*1bf0*/  LDS.128 R20, [UR4+0x200] ;  /* 0x00020004ff147984 */ /* 0x000f6c0008000c00 */
[----:B-----5:R-:W-:Y:S02]  /*1c00*/  DFMA R20, R20, R50, R52 ;  /* 0x000000321414722b */ /* 0x020fe40000000034 */
[----:B------:R-:W5:Y:S04]  /*1c10*/  LDG.E.64 R52, desc[UR6][R32.64+0x258] ;  /* 0x0002580620347981 */ /* 0x000f68000c1e1b00 */
[----:B------:R-:W5:Y:S02]  /*1c20*/  LDG.E.64 R50, desc[UR6][R32.64+0x260] ;  /* 0x0002600620327981 */ /* 0x000f64000c1e1b00 */
[----:B------:R-:W-:-:S02]  /*1c30*/  DFMA R20, R48, R22, R20 ;  /* 0x000000163014722b */ /* 0x000fc40000000014 */
[----:B------:R-:W5:Y:S06]  /*1c40*/  LDG.E.64 R48, desc[UR6][R32.64+0x278] ;  /* 0x0002780620307981 */ /* 0x000f6c000c1e1b00 */
[----:B------:R-:W-:Y:S02]  /*1c50*/  DFMA R24, R24, R46, R20 ;  /* 0x0000002e1818722b */ /* 0x000fe40000000014 */
[----:B------:R-:W4:Y:S04]  /*1c60*/  LDS.128 R20, [UR4+0x220] ;  /* 0x00022004ff147984 */ /* 0x000f280008000c00 */
[----:B------:R-:W5:Y:S02]  /*1c70*/  LDG.E.64 R46, desc[UR6][R32.64+0x2b0] ;  /* 0x0002b006202e7981 */ /* 0x000f64000c1e1b00 */
[----:B--2---:R-:W-:-:S02]  /*1c80*/  DFMA R24, R30, R26, R24 ;  /* 0x0000001a1e18722b */ /* 0x004fc40000000018 */
[----:B------:R-:W2:Y:S06]  /*1c90*/  LDG.E.64 R30, desc[UR6][R32.64+0x268] ;  /* 0x00026806201e7981 */ /* 0x000eac000c1e1b00 */
[----:B----4-:R-:W-:Y:S02]  /*1ca0*/  DFMA R20, R20, R28, R24 ;  /* 0x0000001c1414722b */ /* 0x010fe40000000018 */
[----:B------:R-:W0:Y:S04]  /*1cb0*/  LDS.128 R24, [UR4+0x230] ;  /* 0x00023004ff187984 */ /* 0x000e280008000c00 */
[----:B------:R-:W4:Y:S02]  /*1cc0*/  LDG.E.64 R28, desc[UR6][R32.64+0x270] ;  /* 0x00027006201c7981 */ /* 0x000f24000c1e1b00 */
[----:B------:R-:W-:-:S02]  /*1cd0*/  DFMA R44, R44, R22, R20 ;  /* 0x000000162c2c722b */ /* 0x000fc40000000014 */
[----:B------:R-:W1:Y:S06]  /*1ce0*/  LDS.128 R20, [UR4+0x240] ;  /* 0x00024004ff147984 */ /* 0x000e6c0008000c00 */
[----:B0-----:R-:W-:Y:S02]  /*1cf0*/  DFMA R24, R24, R42, R44 ;  /* 0x0000002a1818722b */ /* 0x001fe4000000002c */
[----:B------:R-:W4:Y:S04]  /*1d00*/  LDG.E.64 R44, desc[UR6][R32.64+0x280] ;  /* 0x00028006202c7981 */ /* 0x000f28000c1e1b00 */
[----:B------:R-:W4:Y:S02]  /*1d10*/  LDG.E.64 R42, desc[UR6][R32.64+0x288] ;  /* 0x00028806202a7981 */ /* 0x000f24000c1e1b00 */
[----:B---3--:R-:W-:-:S02]  /*1d20*/  DFMA R24, R40, R26, R24 ;  /* 0x0000001a2818722b */ /* 0x008fc40000000018 */
[----:B------:R-:W3:Y:S06]  /*1d30*/  LDG.E.64 R40, desc[UR6][R32.64+0x290] ;  /* 0x0002900620287981 */ /* 0x000eec000c1e1b00 */
[----:B-1----:R-:W-:Y:S02]  /*1d40*/  DFMA R20, R20, R38, R24 ;  /* 0x000000261414722b */ /* 0x002fe40000000018 */
[----:B------:R-:W0:Y:S04]  /*1d50*/  LDS.128 R24, [UR4+0x250] ;  /* 0x00025004ff187984 */ /* 0x000e280008000c00 */
[----:B------:R-:W3:Y:S02]  /*1d60*/  LDG.E.64 R38, desc[UR6][R32.64+0x298] ;  /* 0x0002980620267981 */ /* 0x000ee4000c1e1b00 */
[----:B------:R-:W-:-:S02]  /*1d70*/  DFMA R20, R34, R22, R20 ;  /* 0x000000162214722b */ /* 0x000fc40000000014 */
[----:B------:R-:W3:Y:S06]  /*1d80*/  LDG.E.64 R34, desc[UR6][R32.64+0x2a0] ;  /* 0x0002a00620227981 */ /* 0x000eec000c1e1b00 */
[----:B0-----:R-:W-:Y:S01]  /*1d90*/  DFMA R20, R24, R36, R20 ;  /* 0x000000241814722b */ /* 0x001fe20000000014 */
[----:B------:R-:W3:Y:S07]  /*1da0*/  LDG.E.64 R36, desc[UR6][R32.64+0x2a8] ;  /* 0x0002a80620247981 */ /* 0x000eee000c1e1b00 */
[----:B-----5:R-:W-:-:S02]  /*1db0*/  DFMA R26, R52, R26, R20 ;  /* 0x0000001a341a722b */ /* 0x020fc40000000014 */
[----:B------:R-:W0:Y:S04]  /*1dc0*/  LDS.128 R20, [UR4+0x260] ;  /* 0x00026004ff147984 */ /* 0x000e280008000c00 */
[----:B------:R-:W5:Y:S02]  /*1dd0*/  LDG.E.64 R52, desc[UR6][R32.64+0x318] ;  /* 0x0003180620347981 */ /* 0x000f64000c1e1b00 */
[----:B0-----:R-:W-:Y:S02]  /*1de0*/  DFMA R20, R20, R50, R26 ;  /* 0x000000321414722b */ /* 0x001fe4000000001a */
        /* <DEDUP_REMOVED lines=8> */
[----:B------:R-:W3:Y:S06]  /*1e70*/  LDS.128 R24, [UR4+0x290] ;  /* 0x00029004ff187984 */ /* 0x000eec0008000c00 */
[----:B0-----:R-:W-:Y:S01]  /*1e80*/  DFMA R20, R20, R44, R48 ;  /* 0x0000002c1414722b */ /* 0x001fe20000000030 */
[----:B------:R-:W5:Y:S04]  /*1e90*/  LDG.E.64 R44, desc[UR6][R32.64+0x2d8] ;  /* 0x0002d806202c7981 */ /* 0x000f68000c1e1b00 */
[----:B------:R-:W5:Y:S03]  /*1ea0*/  LDG.E.64 R48, desc[UR6][R32.64+0x308] ;  /* 0x0003080620307981 */ /* 0x000f66000c1e1b00 */
[----:B------:R-:W-:-:S02]  /*1eb0*/  DFMA R42, R42, R22, R20 ;  /* 0x000000162a2a722b */ /* 0x000fc40000000014 */
[----:B------:R-:W0:Y:S06]  /*1ec0*/  LDS.128 R20, [UR4+0x2a0] ;  /* 0x0002a004ff147984 */ /* 0x000e2c0008000c00 */
[----:B---3--:R-:W-:Y:S02]  /*1ed0*/  DFMA R24, R24, R40, R42 ;  /* 0x000000281818722b */ /* 0x008fe4000000002a */
[----:B------:R-:W3:Y:S06]  /*1ee0*/  LDG.E.64 R42, desc[UR6][R32.64+0x2e8] ;  /* 0x0002e806202a7981 */ /* 0x000eec000c1e1b00 */
[----:B------:R-:W-:Y:S01]  /*1ef0*/  DFMA R40, R38, R26, R24 ;  /* 0x0000001a2628722b */ /* 0x000fe20000000018 */
[----:B------:R-:W3:Y:S04]  /*1f00*/  LDG.E.64 R38, desc[UR6][R32.64+0x2e0] ;  /* 0x0002e00620267981 */ /* 0x000ee8000c1e1b00 */
[----:B------:R-:W1:Y:S03]  /*1f10*/  LDS.128 R24, [UR4+0x2b0] ;  /* 0x0002b004ff187984 */ /* 0x000e660008000c00 */
[----:B0-----:R-:W-:Y:S01]  /*1f20*/  DFMA R20, R20, R34, R40 ;  /* 0x000000221414722b */ /* 0x001fe20000000028 */
[----:B------:R-:W3:Y:S04]  /*1f30*/  LDG.E.64 R34, desc[UR6][R32.64+0x2f0] ;  /* 0x0002f00620227981 */ /* 0x000ee8000c1e1b00 */
[----:B------:R-:W3:Y:S03]  /*1f40*/  LDG.E.64 R40, desc[UR6][R32.64+0x300] ;  /* 0x0003000620287981 */ /* 0x000ee6000c1e1b00 */
[----:B------:R-:W-:Y:S01]  /*1f50*/  DFMA R20, R36, R22, R20 ;  /* 0x000000162414722b */ /* 0x000fe20000000014 */
[----:B------:R-:W3:Y:S07]  /*1f60*/  LDG.E.64 R36, desc[UR6][R32.64+0x2f8] ;  /* 0x0002f80620247981 */ /* 0x000eee000c1e1b00 */
[----:B-1----:R-:W-:Y:S01]  /*1f70*/  DFMA R20, R24, R46, R20 ;  /* 0x0000002e1814722b */ /* 0x002fe20000000014 */
[----:B------:R-:W3:Y:S07]  /*1f80*/  LDG.E.64 R46, desc[UR6][R32.64+0x310] ;  /* 0x00031006202e7981 */ /* 0x000eee000c1e1b00 */
[----:B--2---:R-:W-:-:S02]  /*1f90*/  DFMA R26, R30, R26, R20 ;  /* 0x0000001a1e1a722b */ /* 0x004fc40000000014 */
[----:B------:R-:W4:Y:S06]  /*1fa0*/  LDS.128 R20, [UR4+0x2c0] ;  /* 0x0002c004ff147984 */ /* 0x000f2c0008000c00 */
[----:B----4-:R-:W-:Y:S01]  /*1fb0*/  DFMA R20, R20, R28, R26 ;  /* 0x0000001c1414722b */ /* 0x010fe2000000001a */
[----:B------:R-:W5:Y:S04]  /*1fc0*/  LDS.128 R28, [UR4+0x2d0] ;  /* 0x0002d004ff1c7984 */ /* 0x000f680008000c00 */
[----:B------:R-:W3:Y:S03]  /*1fd0*/  LDS.128 R24, [UR4+0x2e0] ;  /* 0x0002e004ff187984 */ /* 0x000ee60008000c00 */
[----:B------:R-:W-:-:S08]  /*1fe0*/  DFMA R20, R54, R22, R20 ;  /* 0x000000163614722b */ /* 0x000fd00000000014 */
[----:B-----5:R-:W-:Y:S02]  /*1ff0*/  DFMA R28, R28, R50, R20 ;  /* 0x000000321c1c722b */ /* 0x020fe40000000014 */
[----:B------:R-:W0:Y:S06]  /*2000*/  LDS.128 R20, [UR4+0x2f0] ;  /* 0x0002f004ff147984 */ /* 0x000e2c0008000c00 */
[----:B------:R-:W-:Y:S02]  /*2010*/  DFMA R44, R44, R30, R28 ;  /* 0x0000001e2c2c722b */ /* 0x000fe4000000001c */
[----:B------:R-:W1:Y:S06]  /*2020*/  LDS.128 R28, [UR4+0x300] ;  /* 0x00030004ff1c7984 */ /* 0x000e6c0008000c00 */
[----:B---3--:R-:W-:-:S08]  /*2030*/  DFMA R24, R24, R38, R44 ;  /* 0x000000261818722b */ /* 0x008fd0000000002c */
[----:B------:R-:W-:Y:S02]  /*2040*/  DFMA R42, R42, R26, R24 ;  /* 0x0000001a2a2a722b */ /* 0x000fe40000000018 */
[----:B------:R-:W2:Y:S06]  /*2050*/  LDS.128 R24, [UR4+0x310] ;  /* 0x00031004ff187984 */ /* 0x000eac0008000c00 */
[----:B0-----:R-:W-:-:S08]  /*2060*/  DFMA R20, R20, R34, R42 ;  /* 0x000000221414722b */ /* 0x001fd0000000002a */
[----:B------:R-:W-:-:S08]  /*2070*/  DFMA R20, R36, R22, R20 ;  /* 0x000000162414722b */ /* 0x000fd00000000014 */
[----:B-1----:R-:W-:Y:S02]  /*2080*/  DFMA R28, R28, R40, R20 ;  /* 0x000000281c1c722b */ /* 0x002fe40000000014 */
[----:B------:R-:W0:Y:S06]  /*2090*/  LDC.64 R20, c[0x0][0x3f0] ;  /* 0x0000fc00ff147b82 */ /* 0x000e2c0000000a00 */
[----:B------:R-:W-:-:S08]  /*20a0*/  DFMA R28, R48, R30, R28 ;  /* 0x0000001e301c722b */ /* 0x000fd0000000001c */
[----:B--2---:R-:W-:-:S08]  /*20b0*/  DFMA R24, R24, R46, R28 ;  /* 0x0000002e1818722b */ /* 0x004fd0000000001c */
[----:B------:R-:W-:-:S07]  /*20c0*/  DFMA R24, R52, R26, R24 ;  /* 0x0000001a3418722b */ /* 0x000fce0000000018 */
[----:B0-----:R1:W-:Y:S04]  /*20d0*/  STG.E.64 desc[UR6][R20.64], R24 ;  /* 0x0000001814007986 */ /* 0x0013e8000c101b06 */
.L_x_11:
[----:B------:R-:W-:Y:S05]  /*20e0*/  BSYNC.RECONVERGENT B0 ;  /* 0x0000000000007941 */ /* 0x000fea0003800200 */
.L_x_10:
[----:B------:R-:W2:Y:S01]  /*20f0*/  LDC.64 R34, c[0x0][0x3a0] ;  /* 0x0000e800ff227b82 */ /* 0x000ea20000000a00 */
[----:B-1----:R-:W-:Y:S02]  /*2100*/  IADD3 R25, PT, PT, R0, 0xc8, RZ ;  /* 0x000000c800197810 */ /* 0x002fe40007ffe0ff */
[----:B------:R-:W-:Y:S02]  /*2110*/  CS2R R30, SRZ ;  /* 0x00000000001e7805 */ /* 0x000fe4000001ff00 */
[----:B------:R-:W-:Y:S02]  /*2120*/  CS2R R36, SRZ ;  /* 0x0000000000247805 */ /* 0x000fe4000001ff00 */
[----:B------:R-:W-:Y:S02]  /*2130*/  CS2R R48, SRZ ;  /* 0x0000000000307805 */ /* 0x000fe4000001ff00 */
[----:B------:R-:W-:Y:S01]  /*2140*/  CS2R R28, SRZ ;  /* 0x00000000001c7805 */ /* 0x000fe2000001ff00 */
[----:B------:R-:W-:Y:S01]  /*2150*/  UMOV UR5, 0x10 ;  /* 0x0000001000057882 */ /* 0x000fe20000000000 */
[----:B------:R-:W1:Y:S08]  /*2160*/  LDC.64 R32, c[0x0][0x388] ;  /* 0x0000e200ff207b82 */ /* 0x000e700000000a00 */
[----:B0-----:R-:W0:Y:S08]  /*2170*/  LDC.64 R20, c[0x0][0x3b8] ;  /* 0x0000ee00ff147b82 */ /* 0x001e300000000a00 */
[----:B------:R-:W3:Y:S01]  /*2180*/  LDC.64 R22, c[0x0][0x3d0] ;  /* 0x0000f400ff167b82 */ /* 0x000ee20000000a00 */
[----:B--2---:R-:W-:-:S04]  /*2190*/  IMAD.WIDE R34, R25, 0x8, R34 ;  /* 0x0000000819227825 */ /* 0x004fc800078e0222 */
[----:B-1----:R-:W-:-:S04]  /*21a0*/  IMAD.WIDE R32, R25, 0x8, R32 ;  /* 0x0000000819207825 */ /* 0x002fc800078e0220 */
[----:B0-----:R-:W-:-:S04]  /*21b0*/  IMAD.WIDE R20, R25, 0x8, R20 ;  /* 0x0000000819147825 */ /* 0x001fc800078e0214 */
[----:B---3--:R-:W-:Y:S01]  /*21c0*/  IMAD.WIDE R22, R25, 0x8, R22 ;  /* 0x0000000819167825 */ /* 0x008fe200078e0216 */
[----:B------:R-:W-:Y:S06]  /*21d0*/  BAR.SYNC.DEFER_BLOCKING 0x0 ;  /* 0x0000000000007b1d */ /* 0x000fec0000010000 */
.L_x_12:
[----:B------:R-:W2:Y:S04]  /*21e0*/  LDG.E.64 R38, desc[UR6][R20.64+-0x640] ;  /* 0xfff9c00614267981 */ /* 0x000ea8000c1e1b00 */
[----:B------:R-:W3:Y:S04]  /*21f0*/  LDG.E.64 R42, desc[UR6][R32.64+-0x640] ;  /* 0xfff9c006202a7981 */ /* 0x000ee8000c1e1b00 */
[----:B------:R-:W4:Y:S04]  /*2200*/  LDG.E.64 R50, desc[UR6][R34.64+-0x640] ;  /* 0xfff9c00622327981 */ /* 0x000f28000c1e1b00 */
[----:B------:R-:W5:Y:S04]  /*2210*/  LDG.E.64 R40, desc[UR6][R22.64+-0x640] ;  /* 0xfff9c00616287981 */ /* 0x000f68000c1e1b00 */
[----:B------:R-:W5:Y:S04]  /*2220*/  LDG.E.64 R46, desc[UR6][R20.64+-0x320] ;  /* 0xfffce006142e7981 */ /* 0x000f68000c1e1b00 */
[----:B------:R-:W5:Y:S04]  /*2230*/  LDG.E.64 R44, desc[UR6][R32.64+-0x320] ;  /* 0xfffce006202c7981 */ /* 0x000f68000c1e1b00 */
[----:B------:R-:W2:Y:S04]  /*2240*/  LDS.128 R24, [UR4] ;  /* 0x00000004ff187984 */ /* 0x000ea80008000c00 */
[----:B------:R-:W5:Y:S01]  /*2250*/  LDG.E.64 R52, desc[UR6][R32.64+0x12c0] ;  /* 0x0012c00620347981 */ /* 0x000f62000c1e1b00 */
[----:B--2---:R-:W-:-:S03]  /*2260*/  DFMA R28, R38, R24, R28 ;  /* 0x00000018261c722b */ /* 0x004fc6000000001c */
[----:B------:R-:W2:Y:S01]  /*2270*/  LDG.E.64 R38, desc[UR6][R34.64+-0x320] ;  /* 0xfffce00622267981 */ /* 0x000ea2000c1e1b00 */
[----:B---3--:R-:W-:-:S03]  /*2280*/  DFMA R48, R24, R42, R48 ;  /* 0x0000002a1830722b */ /* 0x008fc60000000030 */
[----:B------:R-:W3:Y:S01]  /*2290*/  LDG.E.64 R42, desc[UR6][R22.64+-0x320] ;  /* 0xfffce006162a7981 */ /* 0x000ee2000c1e1b00 */
[----:B----4-:R-:W-:-:S03]  /*22a0*/  DFMA R36, R24, R50, R36 ;  /* 0x000000321824722b */ /* 0x010fc60000000024 */
[----:B------:R-:W4:Y:S01]  /*22b0*/  LDG.E.64 R50, desc[UR6][R34.64] ;  /* 0x0000000622327981 */ /* 0x000f22000c1e1b00 */
[----:B-----5:R-:W-:-:S03]  /*22c0*/  DFMA R24, R24, R40, R30 ;  /* 0x000000281818722b */ /* 0x020fc6000000001e */
[----:B------:R-:W5:Y:S04]  /*22d0*/  LDG.E.64 R30, desc[UR6][R20.64] ;  /* 0x00000006141e7981 */ /* 0x000f68000c1e1b00 */
[----:B------:R-:W4:Y:S01]  /*22e0*/  LDG.E.64 R40, desc[UR6][R32.64] ;  /* 0x0000000620287981 */ /* 0x000f22000c1e1b00 */
[----:B------:R-:W-:-:S03]  /*22f0*/  DFMA R46, R46, R26, R28 ;  /* 0x0000001a2e2e722b */ /* 0x000fc6000000001c */
[----:B------:R-:W4:Y:S01]  /*2300*/  LDG.E.64 R28, desc[UR6][R22.64] ;  /* 0x00000006161c7981 */ /* 0x000f22000c1e1b00 */
[----:B------:R-:W-:-:S03]  /*2310*/  DFMA R44, R44, R26, R48 ;  /* 0x0000001a2c2c722b */ /* 0x000fc60000000030 */
[----:B------:R-:W4:Y:S01]  /*2320*/  LDG.E.64 R48, desc[UR6][R20.64+0x320] ;  /* 0x0003200614307981 */ /* 0x000f22000c1e1b00 */
[----:B--2---:R-:W-:-:S03]  /*2330*/  DFMA R38, R38, R26, R36 ;  /* 0x0000001a2626722b */ /* 0x004fc60000000024 */
[----:B------:R-:W2:Y:S01]  /*2340*/  LDG.E.64 R36, desc[UR6][R32.64+0x320] ;  /* 0x0003200620247981 */ /* 0x000ea2000c1e1b00 */
[----:B---3--:R-:W-:-:S03]  /*2350*/  DFMA R42, R42, R26, R24 ;  /* 0x0000001a2a2a722b */ /* 0x008fc60000000018 */
[----:B------:R-:W5:Y:S02]  /*2360*/  LDS.128 R24, [UR4+0x10] ;  /* 0x00001004ff187984 */ /* 0x000f640008000c00 */
[----:B-----5:R-:W-:Y:S02]  /*2370*/  DFMA R30, R30, R24, R46 ;  /* 0x000000181e1e722b */ /* 0x020fe4000000002e */
[C---:B----4-:R-:W-:Y:S01]  /*2380*/  DFMA R40, R24.reuse, R40, R44 ;  /* 0x000000281828722b */ /* 0x050fe2000000002c */
[----:B------:R-:W3:Y:S04]  /*2390*/  LDG.E.64 R46, desc[UR6][R22.64+0x320] ;  /* 0x00032006162e7981 */ /* 0x000ee8000c1e1b00 */
[----:B------:R-:W4:Y:S01]  /*23a0*/  LDG.E.64 R44, desc[UR6][R34.64+0x320] ;  /* 0x00032006222c7981 */ /* 0x000f22000c1e1b00 */
[----:B------:R-:W-:-:S02]  /*23b0*/  DFMA R50, R24, R50, R38 ;  /* 0x000000321832722b */ /* 0x000fc40000000026 */
[----:B------:R-:W-:Y:S01]  /*23c0*/  DFMA R24, R24, R28, R42 ;  /* 0x0000001c1818722b */ /* 0x000fe2000000002a */
[----:B------:R-:W5:Y:S04]  /*23d0*/  LDG.E.64 R38, desc[UR6][R32.64+0x640] ;  /* 0x0006400620267981 */ /* 0x000f68000c1e1b00 */
[----:B------:R-:W5:Y:S01]  /*23e0*/  LDG.E.64 R28, desc[UR6][R20.64+0x640] ;  /* 0x00064006141c7981 */ /* 0x000f62000c1e1b00 */
[----:B------:R-:W-:-:S03]  /*23f0*/  DFMA R48, R48, R26, R30 ;  /* 0x0000001a3030722b */ /* 0x000fc6000000001e */
[----:B------:R-:W5:Y:S04]  /*2400*/  LDG.E.64 R30, desc[UR6][R34.64+0x640] ;  /* 0x00064006221e7981 */ /* 0x000f68000c1e1b00 */
[----:B------:R-:W5:Y:S01]  /*2410*/  LDG.E.64 R42, desc[UR6][R22.64+0x640] ;  /* 0x00064006162a7981 */ /* 0x000f62000c1e1b00 */
[----:B--2---:R-:W-:-:S03]  /*2420*/  DFMA R36, R36, R26, R40 ;  /* 0x0000001a2424722b */ /* 0x004fc60000000028 */
[----:B------:R-:W2:Y:S01]  /*2430*/  LDG.E.64 R40, desc[UR6][R20.64+0x960] ;  /* 0x0009600614287981 */ /* 0x000ea2000c1e1b00 */
[-C--:B---3--:R-:W-:Y:S02]  /*2440*/  DFMA R46, R46, R26.reuse, R24 ;  /* 0x0000001a2e2e722b */ /* 0x088fe40000000018 */
[----:B----4-:R-:W-:Y:S01]  /*2450*/  DFMA R44, R44, R26, R50 ;  /* 0x0000001a2c2c722b */ /* 0x010fe20000000032 */
[----:B------:R-:W5:Y:S04]  /*2460*/  LDS.128 R24, [UR4+0x20] ;  /* 0x00002004ff187984 */ /* 0x000f680008000c00 */
[----:B------:R-:W3:Y:S01]  /*2470*/  LDG.E.64 R50, desc[UR6][R22.64+0x960] ;  /* 0x0009600616327981 */ /* 0x000ee2000c1e1b00 */
[----:B-----5:R-:W-:Y:S02]  /*2480*/  DFMA R28, R28, R24, R48 ;  /* 0x000000181c1c722b */ /* 0x020fe40000000030 */
[C---:B------:R-:W-:Y:S01]  /*2490*/  DFMA R38, R24.reuse, R38, R36 ;  /* 0x000000261826722b */ /* 0x040fe20000000024 */
[----:B------:R-:W4:Y:S04]  /*24a0*/  LDG.E.64 R48, desc[UR6][R32.64+0x960] ;  /* 0x0009600620307981 */ /* 0x000f28000c1e1b00 */
[----:B------:R-:W5:Y:S01]  /*24b0*/  LDG.E.64 R36, desc[UR6][R34.64+0x960] ;  /* 0x0009600622247981 */ /* 0x000f62000c1e1b00 */
[----:B------:R-:W-:-:S02]  /*24c0*/  DFMA R30, R24, R30, R44 ;  /* 0x0000001e181e722b */ /* 0x000fc4000000002c */
[----:B------:R-:W-:Y:S01]  /*24d0*/  DFMA R24, R24, R42, R46 ;  /* 0x0000002a1818722b */ /* 0x000fe2000000002e */
[----:B------:R-:W5:Y:S04]  /*24e0*/  LDG.E.64 R44, desc[UR6][R32.64+0xc80] ;  /* 0x000c8006202c7981 */ /* 0x000f68000c1e1b00 */
[----:B------:R-:W5:Y:S04]  /*24f0*/  LDG.E.64 R46, desc[UR6][R20.64+0xc80] ;  /* 0x000c8006142e7981 */ /* 0x000f68000c1e1b00 */
[----:B------:R-:W5:Y:S01]  /*2500*/  LDG.E.64 R42, desc[UR6][R34.64+0xc80] ;  /* 0x000c8006222a7981 */ /* 0x000f62000c1e1b00 */
[----:B--2---:R-:W-:-:S03]  /*2510*/  DFMA R40, R40, R26, R28 ;  /* 0x0000001a2828722b */ /* 0x004fc6000000001c */
[----:B------:R-:W2:Y:S01]  /*2520*/  LDG.E.64 R28, desc[UR6][R22.64+0xc80] ;  /* 0x000c8006161c7981 */ /* 0x000ea2000c1e1b00 */
[-C--:B---3--:R-:W-:Y:S02]  /*2530*/  DFMA R50, R50, R26.reuse, R24 ;  /* 0x0000001a3232722b */ /* 0x088fe40000000018 */
[-C--:B----4-:R-:W-:Y:S01]  /*2540*/  DFMA R38, R48, R26.reuse, R38 ;  /* 0x0000001a3026722b */ /* 0x090fe20000000026 */
[----:B------:R-:W3:Y:S01]  /*2550*/  LDG.E.64 R48, desc[UR6][R32.64+0xfa0] ;  /* 0x000fa00620307981 */ /* 0x000ee2000c1e1b00 */
[----:B-----5:R-:W-:-:S03]  /*2560*/  DFMA R36, R36, R26, R30 ;  /* 0x0000001a2424722b */ /* 0x020fc6000000001e */
[----:B------:R-:W0:Y:S04]  /*2570*/  LDS.128 R24, [UR4+0x30] ;  /* 0x00003004ff187984 */ /* 0x000e280008000c00 */
[----:B------:R-:W4:Y:S01]  /*2580*/  LDG.E.64 R30, desc[UR6][R20.64+0xfa0] ;  /* 0x000fa006141e7981 */ /* 0x000f22000c1e1b00 */
[----:B0-----:R-:W-:Y:S02]  /*2590*/  DFMA R46, R46, R24, R40 ;  /* 0x000000182e2e722b */ /* 0x001fe40000000028 */
[C---:B------:R-:W-:Y:S01]  /*25a0*/  DFMA R44, R24.reuse, R44, R38 ;  /* 0x0000002c182c722b */ /* 0x040fe20000000026 */
[----:B------:R-:W5:Y:S04]  /*25b0*/  LDG.E.64 R40, desc[UR6][R34.64+0xfa0] ;  /* 0x000fa00622287981 */ /* 0x000f68000c1e1b00 */
[----:B------:R-:W5:Y:S01]  /*25c0*/  LDG.E.64 R38, desc[UR6][R22.64+0xfa0] ;  /* 0x000fa00616267981 */ /* 0x000f62000c1e1b00 */
[----:B------:R-:W-:-:S03]  /*25d0*/  DFMA R42, R24, R42, R36 ;  /* 0x0000002a182a722b */ /* 0x000fc60000000024 */
[----:B------:R-:W5:Y:S01]  /*25e0*/  LDG.E.64 R36, desc[UR6][R20.64+0x12c0] ;  /* 0x0012c00614247981 */ /* 0x000f62000c1e1b00 */
[----:B--2---:R-:W-:-:S03]  /*25f0*/  DFMA R24, R24, R28, R50 ;  /* 0x0000001c1818722b */ /* 0x004fc60000000032 */
[----:B------:R-:W2:Y:S04]  /*2600*/  LDG.E.64 R28, desc[UR6][R34.64+0x12c0] ;  /* 0x0012c006221c7981 */ /* 0x000ea8000c1e1b00 */
[----:B------:R-:W2:Y:S01]  /*2610*/  LDG.E.64 R50, desc[UR6][R34.64+0x15e0] ;  /* 0x0015e00622327981 */ /* 0x000ea2000c1e1b00 */
[----:B----4-:R-:W-:-:S03]  /*2620*/  DFMA R30, R30, R26, R46 ;  /* 0x0000001a1e1e722b */ /* 0x010fc6000000002e */
[----:B------:R-:W4:Y:S01]  /*2630*/  LDG.E.64 R46, desc[UR6][R22.64+0x12c0] ;  /* 0x0012c006162e7981 */ /* 0x000f22000c1e1b00 */
[----:B---3--:R-:W-:-:S03]  /*2640*/  DFMA R44, R48, R26, R44 ;  /* 0x0000001a302c722b */ /* 0x008fc6000000002c */
[----:B------:R-:W3:Y:S01]  /*2650*/  LDG.E.64 R48, desc[UR6][R20.64+0x1900] ;  /* 0x0019000614307981 */ /* 0x000ee2000c1e1b00 */
[----:B-----5:R-:W-:-:S03]  /*2660*/  DFMA R40, R40, R26, R42 ;  /* 0x0000001a2828722b */ /* 0x020fc6000000002a */
[----:B------:R-:W5:Y:S01]  /*2670*/  LDG.E.64 R42, desc[UR6][R20.64+0x15e0] ;  /* 0x0015e006142a7981 */ /* 0x000f62000c1e1b00 */
[----:B------:R-:W-:-:S03]  /*2680*/  DFMA R38, R38, R26, R24 ;  /* 0x0000001a2626722b */ /* 0x000fc60000000018 */
[----:B------:R-:W0:Y:S02]  /*2690*/  LDS.128 R24, [UR4+0x40] ;  /* 0x00004004ff187984 */ /* 0x000e240008000c00 */
[----:B0-----:R-:W-:Y:S02]  /*26a0*/  DFMA R36, R36, R24, R30 ;  /* 0x000000182424722b */ /* 0x001fe4000000001e */
[----:B------:R-:W3:Y:S01]  /*26b0*/  LDG.E.64 R30, desc[UR6][R32.64+0x15e0] ;  /* 0x0015e006201e7981 */ /* 0x000ee2000c1e1b00 */
[----:B------:R-:W-:-:S03]  /*26c0*/  DFMA R52, R24, R52, R44 ;  /* 0x000000341834722b */ /* 0x000fc6000000002c */
[----:B------:R-:W3:Y:S01]  /*26d0*/  LDG.E.64 R44, desc[UR6][R22.64+0x15e0] ;  /* 0x0015e006162c7981 */ /* 0x000ee2000c1e1b00 */
[----:B--2---:R-:W-:-:S03]  /*26e0*/  DFMA R28, R24, R28, R40 ;  /* 0x0000001c181c722b */ /* 0x004fc60000000028 */
[----:B------:R-:W2:Y:S05]  /*26f0*/  LDG.E.64 R40, desc[UR6][R22.64+0x1900] ;  /* 0x0019000616287981 */ /* 0x000eaa000c1e1b00 */
[----:B------:R-:W-:Y:S02]  /*2700*/  DFMA R50, R50, R26, R28 ;  /* 0x0000001a3232722b */ /* 0x000fe4000000001c */
[----:B----4-:R-:W-:Y:S01]  /*2710*/  DFMA R46, R24, R46, R38 ;  /* 0x0000002e182e722b */ /* 0x010fe20000000026 */
[----:B------:R-:W4:Y:S01]  /*2720*/  LDG.E.64 R38, desc[UR6][R32.64+0x1900] ;  /* 0x0019000620267981 */ /* 0x000f22000c1e1b00 */
[----:B-----5:R-:W-:-:S03]  /*2730*/  DFMA R42, R42, R26, R36 ;  /* 0x0000001a2a2a722b */ /* 0x020fc60000000024 */
[----:B------:R-:W5:Y:S01]  /*2740*/  LDG.E.64 R36, desc[UR6][R34.64+0x1900] ;  /* 0x0019000622247981 */ /* 0x000f62000c1e1b00 */
[----:B---3--:R-:W-:-:S03]  /*2750*/  DFMA R24, R30, R26, R52 ;  /* 0x0000001a1e18722b */ /* 0x008fc60000000034 */
[----:B------:R-:W0:Y:S01]  /*2760*/  LDS.128 R28, [UR4+0x50] ;  /* 0x00005004ff1c7984 */ /* 0x000e220008000c00 */
[----:B------:R-:W-:-:S03]  /*2770*/  DFMA R26, R44, R26, R46 ;  /* 0x0000001a2c1a722b */ /* 0x000fc6000000002e */
[----:B------:R-:W3:Y:S04]  /*2780*/  LDG.E.64 R46, desc[UR6][R20.64+0x1c20] ;  /* 0x001c2006142e7981 */ /* 0x000ee8000c1e1b00 */
[----:B------:R-:W3:Y:S01]  /*2790*/  LDG.E.64 R44, desc[UR6][R32.64+0x1c20] ;  /* 0x001c2006202c7981 */ /* 0x000ee2000c1e1b00 */
[----:B0-----:R-:W-:-:S03]  /*27a0*/  DFMA R48, R48, R28, R42 ;  /* 0x0000001c3030722b */ /* 0x001fc6000000002a */
[----:B------:R-:W3:Y:S01]  /*27b0*/  LDG.E.64 R42, desc[UR6][R34.64+0x1c20] ;  /* 0x001c2006222a7981 */ /* 0x000ee2000c1e1b00 */
[----:B--2---:R-:W-:-:S03]  /*27c0*/  DFMA R26, R28, R40, R26 ;  /* 0x000000281c1a722b */ /* 0x004fc6000000001a */
[----:B------:R-:W2:Y:S01]  /*27d0*/  LDG.E.64 R40, desc[UR6][R32.64+0x1f40] ;  /* 0x001f400620287981 */ /* 0x000ea2000c1e1b00 */
[----:B----4-:R-:W-:-:S03]  /*27e0*/  DFMA R38, R28, R38, R24 ;  /* 0x000000261c26722b */ /* 0x010fc60000000018 */
[----:B------:R-:W4:Y:S01]  /*27f0*/  LDG.E.64 R24, desc[UR6][R22.64+0x1c20] ;  /* 0x001c200616187981 */ /* 0x000f22000c1e1b00 */
[----:B-----5:R-:W-:-:S03]  /*2800*/  DFMA R36, R28, R36, R50 ;  /* 0x000000241c24722b */ /* 0x020fc60000000032 */
[----:B------:R-:W5:Y:S04]  /*2810*/  LDG.E.64 R50, desc[UR6][R20.64+0x1f40] ;  /* 0x001f400614327981 */ /* 0x000f68000c1e1b00 */
[----:B------:R-:W2:Y:S01]  /*2820*/  LDG.E.64 R28, desc[UR6][R34.64+0x1f40] ;  /* 0x001f4006221c7981 */ /* 0x000ea2000c1e1b00 */
[----:B---3--:R-:W-:-:S03]  /*2830*/  DFMA R46, R46, R30, R48 ;  /* 0x0000001e2e2e722b */ /* 0x008fc60000000030 */
[----:B------:R-:W3:Y:S01]  /*2840*/  LDG.E.64 R48, desc[UR6][R22.64+0x1f40] ;  /* 0x001f400616307981 */ /* 0x000ee2000c1e1b00 */
[----:B------:R-:W-:-:S03]  /*2850*/  DFMA R44, R44, R30, R38 ;  /* 0x0000001e2c2c722b */ /* 0x000fc60000000026 */
[----:B------:R-:W3:Y:S01]  /*2860*/  LDG.E.64 R38, desc[UR6][R20.64+0x2260] ;  /* 0x0022600614267981 */ /* 0x000ee2000c1e1b00 */
[----:B------:R-:W-:-:S03]  /*2870*/  DFMA R42, R42, R30, R36 ;  /* 0x0000001e2a2a722b */ /* 0x000fc60000000024 */
[----:B------:R-:W3:Y:S01]  /*2880*/  LDG.E.64 R36, desc[UR6][R32.64+0x2260] ;  /* 0x0022600620247981 */ /* 0x000ee2000c1e1b00 */
[----:B----4-:R-:W-:-:S03]  /*2890*/  DFMA R30, R24, R30, R26 ;  /* 0x0000001e181e722b */ /* 0x010fc6000000001a */
[----:B------:R-:W5:Y:S02]  /*28a0*/  LDS.128 R24, [UR4+0x60] ;  /* 0x00006004ff187984 */ /* 0x000f640008000c00 */
[----:B-----5:R-:W-:Y:S02]  /*28b0*/  DFMA R50, R50, R24, R46 ;  /* 0x000000183232722b */ /* 0x020fe4000000002e */
[C---:B--2---:R-:W-:Y:S01]  /*28c0*/  DFMA R40, R24.reuse, R40, R44 ;  /* 0x000000281828722b */ /* 0x044fe2000000002c */
[----:B------:R-:W2:Y:S04]  /*28d0*/  LDG.E.64 R46, desc[UR6][R22.64+0x2260] ;  /* 0x00226006162e7981 */ /* 0x000ea8000c1e1b00 */
[----:B------:R-:W4:Y:S01]  /*28e0*/  LDG.E.64 R44, desc[UR6][R34.64+0x2260] ;  /* 0x00226006222c7981 */ /* 0x000f22000c1e1b00 */
[----:B------:R-:W-:-:S03]  /*28f0*/  DFMA R28, R24, R28, R42 ;  /* 0x0000001c181c722b */ /* 0x000fc6000000002a */
[----:B------:R-:W5:Y:S01]  /*2900*/  LDG.E.64 R42, desc[UR6][R20.64+0x2580] ;  /* 0x00258006142a7981 */ /* 0x000f62000c1e1b00 */
[----:B---3--:R-:W-:-:S03]  /*2910*/  DFMA R30, R24, R48, R30 ;  /* 0x00000030181e722b */ /* 0x008fc6000000001e */
[----:B------:R-:W3:Y:S01]  /*2920*/  LDG.E.64 R48, desc[UR6][R32.64+0x2580] ;  /* 0x0025800620307981 */ /* 0x000ee2000c1e1b00 */
[----:B------:R-:W-:-:S03]  /*2930*/  DFMA R24, R38, R26, R50 ;  /* 0x0000001a2618722b */ /* 0x000fc60000000032 */
[----:B------:R-:W3:Y:S04]  /*2940*/  LDG.E.64 R50, desc[UR6][R34.64+0x2580] ;  /* 0x0025800622327981 */ /* 0x000ee8000c1e1b00 */
[----:B------:R-:W3:Y:S01]  /*2950*/  LDG.E.64 R38, desc[UR6][R20.64+0x28a0] ;  /* 0x0028a00614267981 */ /* 0x000ee2000c1e1b00 */
[----:B------:R-:W-:-:S03]  /*2960*/  DFMA R36, R36, R26, R40 ;  /* 0x0000001a2424722b */ /* 0x000fc60000000028 */
[----:B------:R-:W3:Y:S01]  /*2970*/  LDG.E.64 R40, desc[UR6][R22.64+0x2580] ;  /* 0x0025800616287981 */ /* 0x000ee2000c1e1b00 */
[-C--:B--2---:R-:W-:Y:S02]  /*2980*/  DFMA R46, R46, R26.reuse, R30 ;  /* 0x0000001a2e2e722b */ /* 0x084fe4000000001e */
[----:B----4-:R-:W-:Y:S01]  /*2990*/  DFMA R44, R44, R26, R28 ;  /* 0x0000001a2c2c722b */ /* 0x010fe2000000001c */
[----:B------:R-:W5:Y:S04]  /*29a0*/  LDS.128 R28, [UR4+0x70] ;  /* 0x00007004ff1c7984 */ /* 0x000f680008000c00 */
[----:B------:R-:W2:Y:S01]  /*29b0*/  LDG.E.64 R26, desc[UR6][R34.64+0x28a0] ;  /* 0x0028a006221a7981 */ /* 0x000ea2000c1e1b00 */
[----:B-----5:R-:W-:-:S03]  /*29c0*/  DFMA R42, R42, R28, R24 ;  /* 0x0000001c2a2a722b */ /* 0x020fc60000000018 */
[----:B------:R-:W4:Y:S01]  /*29d0*/  LDG.E.64 R24, desc[UR6][R32.64+0x28a0] ;  /* 0x0028a00620187981 */ /* 0x000f22000c1e1b00 */
[----:B---3--:R-:W-:-:S03]  /*29e0*/  DFMA R48, R28, R48, R36 ;  /* 0x000000301c30722b */ /* 0x008fc60000000024 */
[----:B------:R-:W3:Y:S01]  /*29f0*/  LDG.E.64 R36, desc[UR6][R22.64+0x28a0] ;  /* 0x0028a00616247981 */ /* 0x000ee2000c1e1b00 */
[----:B------:R-:W-:Y:S02]  /*2a00*/  DFMA R50, R28, R50, R44 ;  /* 0x000000321c32722b */ /* 0x000fe4000000002c */
[----:B------:R-:W-:Y:S01]  /*2a10*/  DFMA R38, R38, R30, R42 ;  /* 0x0000001e2626722b */ /* 0x000fe2000000002a */
[----:B------:R-:W5:Y:S04]  /*2a20*/  LDG.E.64 R44, desc[UR6][R34.64+0x2bc0] ;  /* 0x002bc006222c7981 */ /* 0x000f68000c1e1b00 */
[----:B------:R-:W5:Y:S01]  /*2a30*/  LDG.E.64 R42, desc[UR6][R32.64+0x2bc0] ;  /* 0x002bc006202a7981 */ /* 0x000f62000c1e1b00 */
[----:B------:R-:W-:-:S03]  /*2a40*/  DFMA R28, R28, R40, R46 ;  /* 0x000000281c1c722b */ /* 0x000fc6000000002e */
[----:B------:R-:W5:Y:S04]  /*2a50*/  LDG.E.64 R40, desc[UR6][R20.64+0x2bc0] ;  /* 0x002bc00614287981 */ /* 0x000f68000c1e1b00 */
[----:B------:R-:W5:Y:S01]  /*2a60*/  LDG.E.64 R46, desc[UR6][R22.64+0x2bc0] ;  /* 0x002bc006162e7981 */ /* 0x000f62000c1e1b00 */
[-C--:B--2---:R-:W-:Y:S02]  /*2a70*/  DFMA R50, R26, R30.reuse, R50 ;  /* 0x0000001e1a32722b */ /* 0x084fe40000000032 */
[-C--:B----4-:R-:W-:Y:S01]  /*2a80*/  DFMA R48, R24, R30.reuse, R48 ;  /* 0x0000001e1830722b */ /* 0x090fe20000000030 */
[----:B------:R-:W5:Y:S01]  /*2a90*/  LDS.128 R24, [UR4+0x80] ;  /* 0x00008004ff187984 */ /* 0x000f620008000c00 */
[----:B---3--:R-:W-:-:S03]  /*2aa0*/  DFMA R36, R36, R30, R28 ;  /* 0x0000001e2424722b */ /* 0x008fc6000000001c */
[----:B------:R-:W2:Y:S01]  /*2ab0*/  LDG.E.64 R28, desc[UR6][R20.64+0x2ee0] ;  /* 0x002ee006141c7981 */ /* 0x000ea2000c1e1b00 */
[----:B-----5:R-:W-:Y:S02]  /*2ac0*/  DFMA R38, R40, R24, R38 ;  /* 0x000000182826722b */ /* 0x020fe40000000026 */
[C---:B------:R-:W-:Y:S01]  /*2ad0*/  DFMA R42, R24.reuse, R42, R48 ;  /* 0x0000002a182a722b */ /* 0x040fe20000000030 */
[----:B------:R-:W3:Y:S01]  /*2ae0*/  LDG.E.64 R40, desc[UR6][R32.64+0x2ee0] ;  /* 0x002ee00620287981 */ /* 0x000ee2000c1e1b00 */
[----:B------:R-:W-:-:S03]  /*2af0*/  DFMA R44, R24, R44, R50 ;  /* 0x0000002c182c722b */ /* 0x000fc60000000032 */
[----:B------:R-:W4:Y:S04]  /*2b00*/  LDG.E.64 R50, desc[UR6][R34.64+0x2ee0] ;  /* 0x002ee00622327981 */ /* 0x000f28000c1e1b00 */
[----:B------:R-:W5:Y:S01]  /*2b10*/  LDG.E.64 R48, desc[UR6][R22.64+0x2ee0] ;  /* 0x002ee00616307981 */ /* 0x000f62000c1e1b00 */
[----:B------:R-:W-:-:S03]  /*2b20*/  DFMA R36, R24, R46, R36 ;  /* 0x0000002e1824722b */ /* 0x000fc60000000024 */
[----:B------:R-:W5:Y:S04]  /*2b30*/  LDG.E.64 R46, desc[UR6][R32.64+0x3200] ;  /* 0x00320006202e7981 */ /* 0x000f68000c1e1b00 */
[----:B------:R-:W5:Y:S01]  /*2b40*/  LDG.E.64 R24, desc[UR6][R20.64+0x3200] ;  /* 0x0032000614187981 */ /* 0x000f62000c1e1b00 */
[----:B--2---:R-:W-:-:S03]  /*2b50*/  DFMA R38, R28, R26, R38 ;  /* 0x0000001a1c26722b */ /* 0x004fc60000000026 */
[----:B------:R-:W0:Y:S01]  /*2b60*/  LDS.128 R28, [UR4+0x90] ;  /* 0x00009004ff1c7984 */ /* 0x000e220008000c00 */
[----:B---3--:R-:W-:-:S03]  /*2b70*/  DFMA R40, R40, R26, R42 ;  /* 0x0000001a2828722b */ /* 0x008fc6000000002a */
[----:B------:R-:W2:Y:S01]  /*2b80*/  LDG.E.64 R42, desc[UR6][R20.64+0x3520] ;  /* 0x00352006142a7981 */ /* 0x000ea2000c1e1b00 */
[----:B----4-:R-:W-:-:S03]  /*2b90*/  DFMA R44, R50, R26, R44 ;  /* 0x0000001a322c722b */ /* 0x010fc6000000002c */
[----:B------:R-:W3:Y:S01]  /*2ba0*/  LDG.E.64 R50, desc[UR6][R22.64+0x3200] ;  /* 0x0032000616327981 */ /* 0x000ee2000c1e1b00 */
[----:B-----5:R-:W-:-:S03]  /*2bb0*/  DFMA R36, R48, R26, R36 ;  /* 0x0000001a3024722b */ /* 0x020fc60000000024 */
[----:B------:R-:W4:Y:S01]  /*2bc0*/  LDG.E.64 R26, desc[UR6][R34.64+0x3200] ;  /* 0x00320006221a7981 */ /* 0x000f22000c1e1b00 */
[----:B0-----:R-:W-:-:S03]  /*2bd0*/  DFMA R46, R28, R46, R40 ;  /* 0x0000002e1c2e722b */ /* 0x001fc60000000028 */
[----:B------:R-:W5:Y:S01]  /*2be0*/  LDG.E.64 R48, desc[UR6][R32.64+0x3520] ;  /* 0x0035200620307981 */ /* 0x000f62000c1e1b00 */
[----:B------:R-:W-:-:S03]  /*2bf0*/  DFMA R38, R24, R28, R38 ;  /* 0x0000001c1826722b */ /* 0x000fc60000000026 */
[----:B------:R0:W5:Y:S04]  /*2c00*/  LDG.E.64 R40, desc[UR6][R34.64+0x3520] ;  /* 0x0035200622287981 */ /* 0x000168000c1e1b00 */
[----:B------:R1:W5:Y:S01]  /*2c10*/  LDG.E.64 R24, desc[UR6][R22.64+0x3520] ;  /* 0x0035200616187981 */ /* 0x000362000c1e1b00 */
[----:B------:R-:W-:-:S04]  /*2c20*/  UIADD3 UR5, UPT, UPT, UR5, 0xa0, URZ ;  /* 0x000000a005057890 */ /* 0x000fc8000fffe0ff */
[----:B------:R-:W-:Y:S01]  /*2c30*/  UISETP.NE.AND UP0, UPT, UR5, 0x330, UPT ;  /* 0x000003300500788c */ /* 0x000fe2000bf05270 */
[----:B0-----:R-:W-:Y:S02]  /*2c40*/  IADD3 R34, P1, PT, R34, 0x3e80, RZ ;  /* 0x00003e8022227810 */ /* 0x001fe40007f3e0ff */
[----:B------:R-:W-:Y:S02]  /*2c50*/  IADD3 R32, P2, PT, R32, 0x3e80, RZ ;  /* 0x00003e8020207810 */ /* 0x000fe40007f5e0ff */
[----:B-1----:R-:W-:Y:S02]  /*2c60*/  IADD3 R22, P4, PT, R22, 0x3e80, RZ ;  /* 0x00003e8016167810 */ /* 0x002fe40007f9e0ff */
[----:B------:R-:W-:Y:S01]  /*2c70*/  IADD3 R20, P3, PT, R20, 0x3e80, RZ ;  /* 0x00003e8014147810 */ /* 0x000fe20007f7e0ff */
[----:B------:R-:W-:Y:S02]  /*2c80*/  IMAD.X R35, RZ, RZ, R35, P1 ;  /* 0x000000ffff237224 */ /* 0x000fe400008e0623 */
[----:B------:R-:W-:Y:S01]  /*2c90*/  IMAD.X R33, RZ, RZ, R33, P2 ;  /* 0x000000ffff217224 */ /* 0x000fe200010e0621 */
[----:B------:R-:W-:Y:S01]  /*2ca0*/  IADD3.X R21, PT, PT, RZ, R21, RZ, P3, !PT ;  /* 0x00000015ff157210 */ /* 0x000fe20001ffe4ff */
[----:B------:R-:W-:Y:S01]  /*2cb0*/  IMAD.X R23, RZ, RZ, R23, P4 ;  /* 0x000000ffff177224 */ /* 0x000fe200020e0617 */
[----:B------:R-:W-:Y:S01]  /*2cc0*/  UIADD3 UR4, UPT, UPT, UR4, 0xa0, URZ ;  /* 0x000000a004047890 */ /* 0x000fe2000fffe0ff */
[----:B----4-:R-:W-:-:S02]  /*2cd0*/  DFMA R44, R28, R26, R44 ;  /* 0x0000001a1c2c722b */ /* 0x010fc4000000002c */
[----:B---3--:R-:W-:Y:S02]  /*2ce0*/  DFMA R26, R28, R50, R36 ;  /* 0x000000321c1a722b */ /* 0x008fe40000000024 */
[-C--:B--2---:R-:W-:Y:S02]  /*2cf0*/  DFMA R28, R42, R30.reuse, R38 ;  /* 0x0000001e2a1c722b */ /* 0x084fe40000000026 */
[-C--:B-----5:R-:W-:Y:S02]  /*2d00*/  DFMA R48, R48, R30.reuse, R46 ;  /* 0x0000001e3030722b */ /* 0x0a0fe4000000002e */
[-C--:B------:R-:W-:Y:S02]  /*2d10*/  DFMA R36, R40, R30.reuse, R44 ;  /* 0x0000001e2824722b */ /* 0x080fe4000000002c */
[----:B------:R-:W-:Y:S01]  /*2d20*/  DFMA R30, R24, R30, R26 ;  /* 0x0000001e181e722b */ /* 0x000fe2000000001a */
[----:B------:R-:W-:Y:S10]  /*2d30*/  BRA.U UP0, `(.L_x_12) ;  /* 0xfffffff500287547 */ /* 0x000ff4000b83ffff */
[----:B------:R-:W2:Y:S04]  /*2d40*/  LDG.E.64 R2, desc[UR6][R2.64] ;  /* 0x0000000602027981 */ /* 0x000ea8000c1e1b00 */
[----:B------:R-:W3:Y:S01]  /*2d50*/  LDG.E.64 R4, desc[UR6][R4.64] ;  /* 0x0000000604047981 */ /* 0x000ee2000c1e1b00 */
[----:B------:R-:W-:Y:S01]  /*2d60*/  UMOV UR4, 0xc28f5c29 ;  /* 0xc28f5c2900047882 */ /* 0x000fe20000000000 */
[----:B------:R-:W-:Y:S01]  /*2d70*/  UMOV UR5, 0x3fec28f5 ;  /* 0x3fec28f500057882 */ /* 0x000fe20000000000 */
[----:B------:R-:W-:Y:S01]  /*2d80*/  UMOV UR10, 0x24dd2f1a ;  /* 0x24dd2f1a000a7882 */ /* 0x000fe20000000000 */
[----:B------:R-:W-:Y:S01]  /*2d90*/  UMOV UR11, 0x3fe4f922 ;  /* 0x3fe4f922000b7882 */ /* 0x000fe20000000000 */
[----:B------:R-:W-:Y:S01]  /*2da0*/  BSSY.RECONVERGENT B0, `(.L_x_13) ;  /* 0x0000063000007945 */ /* 0x000fe20003800200 */
[----:B--2---:R-:W-:-:S08]  /*2db0*/  DFMA R20, R2, UR4, R28 ;  /* 0x0000000402147c2b */ /* 0x004fd0000800001c */
[----:B---3--:R-:W-:-:S10]  /*2dc0*/  DADD R20, R20, R4 ;  /* 0x0000000014147229 */ /* 0x008fd40000000004 */
[----:B------:R-:W-:Y:S01]  /*2dd0*/  LOP3.LUT R23, R21, 0x7fffffff, RZ, 0xc0, !PT ;  /* 0x7fffffff15177812 */ /* 0x000fe200078ec0ff */
[----:B------:R-:W-:-:S06]  /*2de0*/  IMAD.MOV.U32 R22, RZ, RZ, R20 ;  /* 0x000000ffff167224 */ /* 0x000fcc00078e0014 */
[----:B------:R-:W-:-:S14]  /*2df0*/  DSETP.GE.AND P1, PT, R22, UR10, PT ;  /* 0x0000000a16007e2a */ /* 0x000fdc000bf26000 */
[----:B------:R-:W-:Y:S05]  /*2e00*/  @!P1 BRA `(.L_x_14) ;  /* 0x0000000000e49947 */ /* 0x000fea0003800000 */
[----:B------:R-:W-:Y:S01]  /*2e10*/  DADD R4, R22, R22 ;  /* 0x0000000016047229 */ /* 0x000fe20000000016 */
[----:B------:R-:W-:Y:S01]  /*2e20*/  UMOV UR8, 0xfefa39ef ;  /* 0xfefa39ef00087882 */ /* 0x000fe20000000000 */
[----:B------:R-:W-:Y:S01]  /*2e30*/  UMOV UR9, 0x3fe62e42 ;  /* 0x3fe62e4200097882 */ /* 0x000fe20000000000 */
[----:B------:R-:W-:Y:S01]  /*2e40*/  MOV R24, 0xf89b6999 ;  /* 0xf89b699900187802 */ /* 0x000fe20000000f00 */
[----:B------:R-:W-:Y:S01]  /*2e50*/  IMAD.MOV.U32 R25, RZ, RZ, 0x3e928a27 ;  /* 0x3e928a27ff197424 */ /* 0x000fe200078e00ff */
[----:B------:R-:W-:Y:S01]  /*2e60*/  ISETP.GT.U32.AND P1, PT, R23, 0x40330fc1, PT ;  /* 0x40330fc11700780c */ /* 0x000fe20003f24070 */
        /* <DEDUP_REMOVED lines=44> */
[----:B------:R-:W-:Y:S01]  /*3130*/  MOV R2, 0x0 ;  /* 0x0000000000027802 */ /* 0x000fe20000000f00 */
[----:B------:R-:W-:-:S06]  /*3140*/  IMAD.MOV.U32 R3, RZ, RZ, 0x40000000 ;  /* 0x40000000ff037424 */ /* 0x000fcc00078e00ff */
[----:B------:R-:W-:-:S10]  /*3150*/  DFMA R4, -R4, R2, 1 ;  /* 0x3ff000000404742b */ /* 0x000fd40000000102 */
[----:B------:R-:W-:Y:S02]  /*3160*/  FSEL R3, R5, 1.875, !P1 ;  /* 0x3ff0000005037808 */ /* 0x000fe40004800000 */
[----:B------:R-:W-:Y:S02]  /*3170*/  FSEL R4, R4, RZ, !P1 ;  /* 0x000000ff04047208 */ /* 0x000fe40004800000 */
[----:B------:R-:W-:Y:S01]  /*3180*/  LOP3.LUT R5, R3, 0x80000000, R21, 0xf8, !PT ;  /* 0x8000000003057812 */ /* 0x000fe200078ef815 */
[----:B------:R-:W-:Y:S06]  /*3190*/  BRA `(.L_x_15) ;  /* 0x00000000008c7947 */ /* 0x000fec0003800000 */
.L_x_14:
[----:B------:R-:W-:Y:S01]  /*31a0*/  DMUL R2, R20, R20 ;  /* 0x0000001414027228 */ /* 0x000fe20000000000 */
[----:B------:R-:W-:Y:S01]  /*31b0*/  IMAD.MOV.U32 R4, RZ, RZ, 0x420afc3d ;  /* 0x420afc3dff047424 */ /* 0x000fe200078e00ff */
[----:B------:R-:W-:Y:S01]  /*31c0*/  MOV R5, 0x3f14359f ;  /* 0x3f14359f00057802 */ /* 0x000fe20000000f00 */
        /* <DEDUP_REMOVED lines=32> */
.L_x_15:
[----:B------:R-:W-:Y:S05]  /*33d0*/  BSYNC.RECONVERGENT B0 ;  /* 0x0000000000007941 */ /* 0x000fea0003800200 */
.L_x_13:
[----:B------:R-:W2:Y:S04]  /*33e0*/  LDG.E.64 R10, desc[UR6][R10.64] ;  /* 0x000000060a0a7981 */ /* 0x000ea8000c1e1b00 */
[----:B------:R-:W3:Y:S04]  /*33f0*/  LDG.E.64 R12, desc[UR6][R12.64] ;  /* 0x000000060c0c7981 */ /* 0x000ee8000c1e1b00 */
[----:B------:R-:W4:Y:S04]  /*3400*/  LDG.E.64 R6, desc[UR6][R6.64] ;  /* 0x0000000606067981 */ /* 0x000f28000c1e1b00 */
[----:B------:R-:W5:Y:S04]  /*3410*/  LDG.E.64 R14, desc[UR6][R14.64] ;  /* 0x000000060e0e7981 */ /* 0x000f68000c1e1b00 */
[----:B------:R-:W5:Y:S04]  /*3420*/  LDG.E.64 R8, desc[UR6][R8.64] ;  /* 0x0000000608087981 */ /* 0x000f68000c1e1b00 */
[----:B------:R-:W5:Y:S01]  /*3430*/  LDG.E.64 R16, desc[UR6][R16.64] ;  /* 0x0000000610107981 */ /* 0x000f62000c1e1b00 */
[----:B------:R-:W-:Y:S01]  /*3440*/  BSSY.RECONVERGENT B0, `(.L_x_16) ;  /* 0x0000013000007945 */ /* 0x000fe20003800200 */
[----:B------:R-:W-:Y:S01]  /*3450*/  CS2R R2, SRZ ;  /* 0x0000000000027805 */ /* 0x000fe2000001ff00 */
[----:B--2---:R-:W-:-:S08]  /*3460*/  DFMA R48, R10, UR4, R48 ;  /* 0x000000040a307c2b */ /* 0x004fd00008000030 */
[----:B---3--:R-:W-:Y:S02]  /*3470*/  DADD R48, R48, R12 ;  /* 0x0000000030307229 */ /* 0x008fe4000000000c */
[----:B----4-:R-:W-:Y:S02]  /*3480*/  DFMA R36, R6, UR4, R36 ;  /* 0x0000000406247c2b */ /* 0x010fe40008000024 */
[----:B-----5:R-:W-:-:S04]  /*3490*/  DFMA R30, R14, UR4, R30 ;  /* 0x000000040e1e7c2b */ /* 0x020fc8000800001e */
[----:B------:R-:W-:Y:S02]  /*34a0*/  DSETP.GEU.AND P2, PT, R48, -2.5, PT ;  /* 0xc00400003000742a */ /* 0x000fe40003f4e000 */
[----:B------:R-:W-:Y:S02]  /*34b0*/  DADD R36, R36, R8 ;  /* 0x0000000024247229 */ /* 0x000fe40000000008 */
[----:B------:R-:W-:Y:S01]  /*34c0*/  DADD R30, R30, R16 ;  /* 0x000000001e1e7229 */ /* 0x000fe20000000010 */
[----:B------:R-:W-:Y:S01]  /*34d0*/  IMAD.MOV.U32 R10, RZ, RZ, -0x66666666 ;  /* 0x9999999aff0a7424 */ /* 0x000fe200078e00ff */
[----:B------:R-:W-:Y:S01]  /*34e0*/  CS2R R6, SRZ ;  /* 0x0000000000067805 */ /* 0x000fe2000001ff00 */
[----:B------:R-:W-:-:S03]  /*34f0*/  IMAD.MOV.U32 R11, RZ, RZ, 0x3fc99999 ;  /* 0x3fc99999ff0b7424 */ /* 0x000fc600078e00ff */
[----:B------:R-:W-:Y:S02]  /*3500*/  DSETP.GEU.AND P3, PT, R36, -2.5, PT ;  /* 0xc00400002400742a */ /* 0x000fe40003f6e000 */
[----:B------:R-:W-:Y:S02]  /*3510*/  DSETP.GEU.AND P1, PT, R30, -2.5, PT ;  /* 0xc00400001e00742a */ /* 0x000fe40003f2e000 */
[----:B------:R-:W-:-:S12]  /*3520*/  @!P2 BRA `(.L_x_17) ;  /* 0x000000000010a947 */ /* 0x000fd80003800000 */
[----:B------:R-:W-:Y:S01]  /*3530*/  DSETP.GT.AND P2, PT, R48, 2.5, PT ;  /* 0x400400003000742a */ /* 0x000fe20003f44000 */
[----:B------:R-:W-:Y:S01]  /*3540*/  MOV R6, 0x0 ;  /* 0x0000000000067802 */ /* 0x000fe20000000f00 */
[----:B------:R-:W-:-:S12]  /*3550*/  IMAD.MOV.U32 R7, RZ, RZ, 0x3ff00000 ;  /* 0x3ff00000ff077424 */ /* 0x000fd800078e00ff */
[----:B------:R-:W-:-:S11]  /*3560*/  @!P2 DFMA R6, R48, R10, 0.5 ;  /* 0x3fe000003006a42b */ /* 0x000fd6000000000a */
.L_x_17:
[----:B------:R-:W-:Y:S05]  /*3570*/  BSYNC.RECONVERGENT B0 ;  /* 0x0000000000007941 */ /* 0x000fea0003800200 */
.L_x_16:
[----:B------:R-:W-:Y:S01]  /*3580*/  BSSY.RECONVERGENT B0, `(.L_x_18) ;  /* 0x0000007000007945 */ /* 0x000fe20003800200 */
[----:B------:R-:W-:-:S03]  /*3590*/  CS2R R8, SRZ ;  /* 0x0000000000087805 */ /* 0x000fc6000001ff00 */
[----:B------:R-:W-:Y:S05]  /*35a0*/  @!P3 BRA `(.L_x_19) ;  /* 0x000000000010b947 */ /* 0x000fea0003800000 */
[----:B------:R-:W-:Y:S01]  /*35b0*/  DSETP.GT.AND P2, PT, R36, 2.5, PT ;  /* 0x400400002400742a */ /* 0x000fe20003f44000 */
[----:B------:R-:W-:Y:S01]  /*35c0*/  IMAD.MOV.U32 R8, RZ, RZ, 0x0 ;  /* 0x00000000ff087424 */ /* 0x000fe200078e00ff */
[----:B------:R-:W-:-:S12]  /*35d0*/  MOV R9, 0x3ff00000 ;  /* 0x3ff0000000097802 */ /* 0x000fd80000000f00 */
[----:B------:R-:W-:-:S11]  /*35e0*/  @!P2 DFMA R8, R36, R10, 0.5 ;  /* 0x3fe000002408a42b */ /* 0x000fd6000000000a */
.L_x_19:
[----:B------:R-:W-:Y:S05]  /*35f0*/  BSYNC.RECONVERGENT B0 ;  /* 0x0000000000007941 */ /* 0x000fea0003800200 */
.L_x_18:
[----:B------:R-:W-:Y:S04]  /*3600*/  BSSY.RECONVERGENT B0, `(.L_x_20) ;  /* 0x0000006000007945 */ /* 0x000fe80003800200 */
[----:B------:R-:W-:Y:S05]  /*3610*/  @!P1 BRA `(.L_x_21) ;  /* 0x0000000000109947 */ /* 0x000fea0003800000 */
[----:B------:R-:W-:Y:S01]  /*3620*/  DSETP.GT.AND P1, PT, R30, 2.5, PT ;  /* 0x400400001e00742a */ /* 0x000fe20003f24000 */
[----:B------:R-:W-:Y:S02]  /*3630*/  IMAD.MOV.U32 R2, RZ, RZ, 0x0 ;  /* 0x00000000ff027424 */ /* 0x000fe400078e00ff */
[----:B------:R-:W-:-:S11]  /*3640*/  IMAD.MOV.U32 R3, RZ, RZ, 0x3ff00000 ;  /* 0x3ff00000ff037424 */ /* 0x000fd600078e00ff */
[----:B------:R-:W-:-:S11]  /*3650*/  @!P1 DFMA R2, R30, R10, 0.5 ;  /* 0x3fe000001e02942b */ /* 0x000fd6000000000a */
.L_x_21:
[----:B------:R-:W-:Y:S05]  /*3660*/  BSYNC.RECONVERGENT B0 ;  /* 0x0000000000007941 */ /* 0x000fea0003800200 */
.L_x_20:
[----:B------:R-:W-:Y:S01]  /*3670*/  DMUL R8, R18, R8 ;  /* 0x0000000812087228 */ /* 0x000fe20000000000 */
[----:B------:R-:W-:Y:S07]  /*3680*/  BSSY.RECONVERGENT B0, `(.L_x_22) ;  /* 0x0000062000007945 */ /* 0x000fee0003800200 */
[----:B------:R-:W-:-:S10]  /*3690*/  DFMA R4, R6, R4, R8 ;  /* 0x000000040604722b */ /* 0x000fd40000000008 */
[----:B------:R-:W-:Y:S02]  /*36a0*/  LOP3.LUT R7, R5, 0x7fffffff, RZ, 0xc0, !PT ;  /* 0x7fffffff05077812 */ /* 0x000fe400078ec0ff */
[----:B------:R-:W-:-:S06]  /*36b0*/  MOV R6, R4 ;  /* 0x0000000400067202 */ /* 0x000fcc0000000f00 */
        /* <DEDUP_REMOVED lines=59> */
.L_x_23:
        /* <DEDUP_REMOVED lines=35> */
.L_x_24:
[----:B------:R-:W-:Y:S05]  /*3ca0*/  BSYNC.RECONVERGENT B0 ;  /* 0x0000000000007941 */ /* 0x000fea0003800200 */
.L_x_22:
[----:B------:R-:W0:Y:S01]  /*3cb0*/  S2R R0, SR_TID.X ;  /* 0x0000000000007919 */ /* 0x000e220000002100 */
[----:B------:R-:W1:Y:S01]  /*3cc0*/  S2UR UR5, SR_CgaCtaId ;  /* 0x00000000000579c3 */ /* 0x000e620000008800 */
[----:B------:R-:W-:Y:S01]  /*3cd0*/  UMOV UR4, 0x400 ;  /* 0x0000040000047882 */ /* 0x000fe20000000000 */
[----:B------:R-:W-:Y:S01]  /*3ce0*/  DMUL R2, R4, R2 ;  /* 0x0000000204027228 */ /* 0x000fe20000000000 */
[----:B-1----:R-:W-:-:S06]  /*3cf0*/  ULEA UR4, UR5, UR4, 0x18 ;  /* 0x0000000405047291 */ /* 0x002fcc000f8ec0ff */
[----:B0-----:R-:W-:-:S05]  /*3d00*/  LEA R5, R0, UR4, 0x3 ;  /* 0x0000000400057c11 */ /* 0x001fca000f8e18ff */
[----:B------:R0:W-:Y:S01]  /*3d10*/  STS.64 [R5], R2 ;  /* 0x0000000205007388 */ /* 0x0001e20000000a00 */
[----:B------:R-:W-:Y:S06]  /*3d20*/  BAR.SYNC.DEFER_BLOCKING 0x0 ;  /* 0x0000000000007b1d */ /* 0x000fec0000010000 */
[----:B------:R-:W-:Y:S05]  /*3d30*/  @P0 EXIT ;  /* 0x000000000000094d */ /* 0x000fea0003800000 */
[----:B------:R-:W1:Y:S01]  /*3d40*/  LDC.64 R18, c[0x0][0x3e8] ;  /* 0x0000fa00ff127b82 */ /* 0x000e620000000a00 */
[----:B------:R-:W2:Y:S04]  /*3d50*/  LDS.128 R8, [UR4] ;  /* 0x00000004ff087984 */ /* 0x000ea80008000c00 */
[----:B0-----:R-:W0:Y:S03]  /*3d60*/  LDS.128 R4, [UR4+0x10] ;  /* 0x00001004ff047984 */ /* 0x001e260008000c00 */
[----:B------:R-:W3:Y:S01]  /*3d70*/  LDC.64 R2, c[0x0][0x3e0] ;  /* 0x0000f800ff027b82 */ /* 0x000ee20000000a00 */
[----:B-1----:R-:W2:Y:S04]  /*3d80*/  LDG.E.64 R18, desc[UR6][R18.64] ;  /* 0x0000000612127981 */ /* 0x002ea8000c1e1b00 */
[----:B---3--:R-:W2:Y:S04]  /*3d90*/  LDG.E.64 R38, desc[UR6][R2.64] ;  /* 0x0000000602267981 */ /* 0x008ea8000c1e1b00 */
[----:B------:R-:W3:Y:S01]  /*3da0*/  LDG.E.64 R16, desc[UR6][R2.64+0x8] ;  /* 0x0000080602107981 */ /* 0x000ee2000c1e1b00 */
[----:B------:R-:W1:Y:S03]  /*3db0*/  LDC.64 R52, c[0x0][0x3e0] ;  /* 0x0000f800ff347b82 */ /* 0x000e660000000a00 */
[----:B------:R-:W0:Y:S04]  /*3dc0*/  LDG.E.64 R14, desc[UR6][R2.64+0x10] ;  /* 0x00001006020e7981 */ /* 0x000e28000c1e1b00 */
[----:B------:R-:W4:Y:S04]  /*3dd0*/  LDG.E.64 R36, desc[UR6][R2.64+0x18] ;  /* 0x0000180602247981 */ /* 0x000f28000c1e1b00 */
        /* <DEDUP_REMOVED lines=19> */
[----:B------:R-:W2:Y:S05]  /*3f10*/  LDG.E.64 R18, desc[UR6][R52.64+0x98] ;  /* 0x0000980634127981 */ /* 0x000eaa000c1e1b00 */
[----:B---3--:R-:W-:Y:S02]  /*3f20*/  DFMA R38, R16, R10, R8 ;  /* 0x0000000a1026722b */ /* 0x008fe40000000008 */
[----:B------:R-:W5:Y:S04]  /*3f30*/  LDS.128 R8, [UR4+0x20] ;  /* 0x00002004ff087984 */ /* 0x000f680008000c00 */
[----:B------:R-:W3:Y:S02]  /*3f40*/  LDG.E.64 R16, desc[UR6][R52.64+0xa0] ;  /* 0x0000a00634107981 */ /* 0x000ee4000c1e1b00 */
[----:B0-----:R-:W-:-:S02]  /*3f50*/  DFMA R4, R4, R14, R38 ;  /* 0x0000000e0404722b */ /* 0x001fc40000000026 */
[----:B------:R-:W3:Y:S04]  /*3f60*/  LDG.E.64 R14, desc[UR6][R52.64+0xa8] ;  /* 0x0000a806340e7981 */ /* 0x000ee8000c1e1b00 */
[----:B------:R-:W3:Y:S02]  /*3f70*/  LDG.E.64 R38, desc[UR6][R52.64+0xb0] ;  /* 0x0000b00634267981 */ /* 0x000ee4000c1e1b00 */
[----:B----4-:R-:W-:Y:S02]  /*3f80*/  DFMA R36, R36, R6, R4 ;  /* 0x000000062424722b */ /* 0x010fe40000000004 */
[----:B------:R-:W0:Y:S06]  /*3f90*/  LDS.128 R4, [UR4+0x30] ;  /* 0x00003004ff047984 */ /* 0x000e2c0008000c00 */
[----:B-----5:R-:W-:Y:S01]  /*3fa0*/  DFMA R8, R8, R12, R36 ;  /* 0x0000000c0808722b */ /* 0x020fe20000000024 */
[----:B------:R-:W4:Y:S07]  /*3fb0*/  LDG.E.64 R12, desc[UR6][R52.64+0xb8] ;  /* 0x0000b806340c7981 */ /* 0x000f2e000c1e1b00 */
[----:B------:R-:W-:Y:S01]  /*3fc0*/  DFMA R36, R24, R10, R8 ;  /* 0x0000000a1824722b */ /* 0x000fe20000000008 */
[----:B------:R-:W5:Y:S04]  /*3fd0*/  LDG.E.64 R24, desc[UR6][R52.64+0xc0] ;  /* 0x0000c00634187981 */ /* 0x000f68000c1e1b00 */
[----:B------:R-:W1:Y:S03]  /*3fe0*/  LDS.128 R8, [UR4+0x40] ;  /* 0x00004004ff087984 */ /* 0x000e660008000c00 */
[----:B0-----:R-:W-:Y:S01]  /*3ff0*/  DFMA R4, R4, R30, R36 ;  /* 0x0000001e0404722b */ /* 0x001fe20000000024 */
[----:B------:R-:W5:Y:S07]  /*4000*/  LDG.E.64 R30, desc[UR6][R52.64+0xc8] ;  /* 0x0000c806341e7981 */ /* 0x000f6e000c1e1b00 */
[----:B------:R-:W-:Y:S01]  /*4010*/  DFMA R36, R28, R6, R4 ;  /* 0x000000061c24722b */ /* 0x000fe20000000004 */
[----:B------:R-:W5:Y:S04]  /*4020*/  LDG.E.64 R28, desc[UR6][R52.64+0xd0] ;  /* 0x0000d006341c7981 */ /* 0x000f68000c1e1b00 */
[----:B------:R-:W0:Y:S03]  /*4030*/  LDS.128 R4, [UR4+0x50] ;  /* 0x00005004ff047984 */ /* 0x000e260008000c00 */
[----:B-1----:R-:W-:-:S02]  /*4040*/  DFMA R8, R8, R34, R36 ;  /* 0x000000220808722b */ /* 0x002fc40000000024 */
[----:B------:R-:W5:Y:S04]  /*4050*/  LDG.E.64 R36, desc[UR6][R52.64+0xd8] ;  /* 0x0000d80634247981 */ /* 0x000f68000c1e1b00 */
[----:B------:R-:W5:Y:S02]  /*4060*/  LDG.E.64 R34, desc[UR6][R52.64+0xe0] ;  /* 0x0000e00634227981 */ /* 0x000f64000c1e1b00 */
[----:B------:R-:W-:Y:S02]  /*4070*/  DFMA R32, R32, R10, R8 ;  /* 0x0000000a2020722b */ /* 0x000fe40000000008 */
[----:B------:R-:W1:Y:S06]  /*4080*/  LDS.128 R8, [UR4+0x60] ;  /* 0x00006004ff087984 */ /* 0x000e6c0008000c00 */
[----:B0-----:R-:W-:-:S02]  /*4090*/  DFMA R4, R4, R22, R32 ;  /* 0x000000160404722b */ /* 0x001fc40000000020 */
[----:B------:R-:W5:Y:S04]  /*40a0*/  LDG.E.64 R32, desc[UR6][R52.64+0xe8] ;  /* 0x0000e80634207981 */ /* 0x000f68000c1e1b00 */
[----:B------:R-:W5:Y:S02]  /*40b0*/  LDG.E.64 R22, desc[UR6][R52.64+0xf0] ;  /* 0x0000f00634167981 */ /* 0x000f64000c1e1b00 */
[----:B------:R-:W-:Y:S02]  /*40c0*/  DFMA R4, R20, R6, R4 ;  /* 0x000000061404722b */ /* 0x000fe40000000004 */
[----:B------:R-:W5:Y:S06]  /*40d0*/  LDG.E.64 R20, desc[UR6][R52.64+0xf8] ;  /* 0x0000f80634147981 */ /* 0x000f6c000c1e1b00 */
[----:B-1----:R-:W-:-:S02]  /*40e0*/  DFMA R8, R8, R48, R4 ;  /* 0x000000300808722b */ /* 0x002fc40000000004 */
[----:B------:R-:W0:Y:S04]  /*40f0*/  LDS.128 R4, [UR4+0x70] ;  /* 0x00007004ff047984 */ /* 0x000e280008000c00 */
[----:B------:R-:W5:Y:S02]  /*4100*/  LDG.E.64 R48, desc[UR6][R52.64+0x100] ;  /* 0x0001000634307981 */ /* 0x000f64000c1e1b00 */
[----:B------:R-:W-:Y:S02]  /*4110*/  DFMA R8, R46, R10, R8 ;  /* 0x0000000a2e08722b */ /* 0x000fe40000000008 */
[----:B------:R-:W5:Y:S06]  /*4120*/  LDG.E.64 R46, desc[UR6][R52.64+0x110] ;  /* 0x00011006342e7981 */ /* 0x000f6c000c1e1b00 */
[----:B0-----:R-:W-:-:S02]  /*4130*/  DFMA R4, R4, R2, R8 ;  /* 0x000000020404722b */ /* 0x001fc40000000008 */
[----:B------:R-:W0:Y:S04]  /*4140*/  LDS.128 R8, [UR4+0x80] ;  /* 0x00008004ff087984 */ /* 0x000e280008000c00 */
[----:B------:R-:W5:Y:S02]  /*4150*/  LDG.E.64 R2, desc[UR6][R52.64+0x108] ;  /* 0x0001080634027981 */ /* 0x000f64000c1e1b00 */
[----:B------:R-:W-:Y:S02]  /*4160*/  DFMA R4, R44, R6, R4 ;  /* 0x000000062c04722b */ /* 0x000fe40000000004 */
[----:B------:R-:W5:Y:S06]  /*4170*/  LDG.E.64 R44, desc[UR6][R52.64+0x118] ;  /* 0x00011806342c7981 */ /* 0x000f6c000c1e1b00 */
[----:B0-----:R-:W-:-:S02]  /*4180*/  DFMA R8, R8, R42, R4 ;  /* 0x0000002a0808722b */ /* 0x001fc40000000004 */
[----:B------:R-:W0:Y:S06]  /*4190*/  LDS.128 R4, [UR4+0x90] ;  /* 0x00009004ff047984 */ /* 0x000e2c0008000c00 */
[----:B------:R-:W-:Y:S02]  /*41a0*/  DFMA R42, R26, R10, R8 ;  /* 0x0000000a1a2a722b */ /* 0x000fe40000000008 */
[----:B------:R-:W3:Y:S04]  /*41b0*/  LDS.128 R8, [UR4+0xa0] ;  /* 0x0000a004ff087984 */ /* 0x000ee80008000c00 */
[----:B------:R-:W5:Y:S02]  /*41c0*/  LDG.E.64 R26, desc[UR6][R52.64+0x120] ;  /* 0x00012006341a7981 */ /* 0x000f64000c1e1b00 */
[----:B0-----:R-:W-:-:S02]  /*41d0*/  DFMA R4, R4, R40, R42 ;  /* 0x000000280404722b */ /* 0x001fc4000000002a */
[----:B------:R-:W5:Y:S06]  /*41e0*/  LDG.E.64 R42, desc[UR6][R52.64+0x140] ;  /* 0x00014006342a7981 */ /* 0x000f6c000c1e1b00 */
[----:B--2---:R-:W-:Y:S02]  /*41f0*/  DFMA R40, R18, R6, R4 ;  /* 0x000000061228722b */ /* 0x004fe40000000004 */
[----:B------:R-:W0:Y:S04]  /*4200*/  LDS.128 R4, [UR4+0xb0] ;  /* 0x0000b004ff047984 */ /* 0x000e280008000c00 */
[----:B------:R-:W2:Y:S02]  /*4210*/  LDG.E.64 R18, desc[UR6][R52.64+0x128] ;  /* 0x0001280634127981 */ /* 0x000ea4000c1e1b00 */
[----:B---3--:R-:W-:-:S02]  /*4220*/  DFMA R8, R8, R16, R40 ;  /* 0x000000100808722b */ /* 0x008fc40000000028 */
[----:B------:R-:W3:Y:S06]  /*4230*/  LDG.E.64 R16, desc[UR6][R52.64+0x130] ;  /* 0x0001300634107981 */ /* 0x000eec000c1e1b00 */
[----:B------:R-:W-:Y:S01]  /*4240*/  DFMA R40, R14, R10, R8 ;  /* 0x0000000a0e28722b */ /* 0x000fe20000000008 */
[----:B------:R-:W3:Y:S04]  /*4250*/  LDG.E.64 R14, desc[UR6][R52.64+0x138] ;  /* 0x00013806340e7981 */ /* 0x000ee8000c1e1b00 */
[----:B------:R-:W5:Y:S03]  /*4260*/  LDS.128 R8, [UR4+0xc0] ;  /* 0x0000c004ff087984 */ /* 0x000f660008000c00 */
[----:B0-----:R-:W-:-:S02]  /*4270*/  DFMA R4, R4, R38, R40 ;  /* 0x000000260404722b */ /* 0x001fc40000000028 */
[----:B------:R-:W3:Y:S06]  /*4280*/  LDG.E.64 R40, desc[UR6][R52.64+0x158] ;  /* 0x0001580634287981 */ /* 0x000eec000c1e1b00 */
[----:B----4-:R-:W-:Y:S01]  /*4290*/  DFMA R38, R12, R6, R4 ;  /* 0x000000060c26722b */ /* 0x010fe20000000004 */
[----:B------:R-:W4:Y:S04]  /*42a0*/  LDG.E.64 R12, desc[UR6][R52.64+0x148] ;  /* 0x00014806340c7981 */ /* 0x000f28000c1e1b00 */
[----:B------:R-:W0:Y:S03]  /*42b0*/  LDS.128 R4, [UR4+0xd0] ;  /* 0x0000d004ff047984 */ /* 0x000e260008000c00 */
[----:B-----5:R-:W-:Y:S01]  /*42c0*/  DFMA R8, R8, R24, R38 ;  /* 0x000000180808722b */ /* 0x020fe20000000026 */
[----:B------:R-:W5:Y:S04]  /*42d0*/  LDG.E.64 R24, desc[UR6][R52.64+0x150] ;  /* 0x0001500634187981 */ /* 0x000f68000c1e1b00 */
[----:B------:R-:W5:Y:S03]  /*42e0*/  LDG.E.64 R38, desc[UR6][R52.64+0x170] ;  /* 0x0001700634267981 */ /* 0x000f66000c1e1b00 */
[----:B------:R-:W-:-:S02]  /*42f0*/  DFMA R30, R30, R10, R8 ;  /* 0x0000000a1e1e722b */ /* 0x000fc40000000008 */
[----:B------:R-:W1:Y:S06]  /*4300*/  LDS.128 R8, [UR4+0xe0] ;  /* 0x0000e004ff087984 */ /* 0x000e6c0008000c00 */
[----:B0-----:R-:W-:Y:S02]  /*4310*/  DFMA R4, R4, R28, R30 ;  /* 0x0000001c0404722b */ /* 0x001fe4000000001e */
[----:B------:R-:W5:Y:S04]  /*4320*/  LDG.E.64 R30, desc[UR6][R52.64+0x160] ;  /* 0x00016006341e7981 */ /* 0x000f68000c1e1b00 */
[----:B------:R-:W5:Y:S02]  /*4330*/  LDG.E.64 R28, desc[UR6][R52.64+0x168] ;  /* 0x00016806341c7981 */ /* 0x000f64000c1e1b00 */
[----:B------:R-:W-:-:S02]  /*4340*/  DFMA R36, R36, R6, R4 ;  /* 0x000000062424722b */ /* 0x000fc40000000004 */
[----:B------:R-:W0:Y:S06]  /*4350*/  LDS.128 R4, [UR4+0xf0] ;  /* 0x0000f004ff047984 */ /* 0x000e2c0008000c00 */
[----:B-1----:R-:W-:Y:S02]  /*4360*/  DFMA R8, R8, R34, R36 ;  /* 0x000000220808722b */ /* 0x002fe40000000024 */
[----:B------:R-:W5:Y:S04]  /*4370*/  LDG.E.64 R36, desc[UR6][R52.64+0x178] ;  /* 0x0001780634247981 */ /* 0x000f68000c1e1b00 */
[----:B------:R-:W5:Y:S02]  /*4380*/  LDG.E.64 R34, desc[UR6][R52.64+0x180] ;  /* 0x0001800634227981 */ /* 0x000f64000c1e1b00 */
[----:B------:R-:W-:-:S02]  /*4390*/  DFMA R8, R32, R10, R8 ;  /* 0x0000000a2008722b */ /* 0x000fc40000000008 */
[----:B------:R-:W5:Y:S06]  /*43a0*/  LDG.E.64 R32, desc[UR6][R52.64+0x188] ;  /* 0x0001880634207981 */ /* 0x000f6c000c1e1b00 */
[----:B0-----:R-:W-:Y:S02]  /*43b0*/  DFMA R4, R4, R22, R8 ;  /* 0x000000160404722b */ /* 0x001fe40000000008 */
[----:B------:R-:W0:Y:S04]  /*43c0*/  LDS.128 R8, [UR4+0x100] ;  /* 0x00010004ff087984 */ /* 0x000e280008000c00 */
        /* <DEDUP_REMOVED lines=9> */
[----:B------:R-:W-:Y:S04]  /*4460*/  LDS.128 R8, [UR4+0x130] ;  /* 0x00013004ff087984 */ /* 0x000fe80008000c00 */
[----:B------:R-:W5:Y:S02]  /*4470*/  LDG.E.64 R46, desc[UR6][R52.64+0x1c0] ;  /* 0x0001c006342e7981 */ /* 0x000f64000c1e1b00 */
[----:B------:R-:W-:-:S02]  /*4480*/  DFMA R44, R44, R6, R4 ;  /* 0x000000062c2c722b */ /* 0x000fc40000000004 */
[----:B------:R-:W0:Y:S06]  /*4490*/  LDS.128 R4, [UR4+0x120] ;  /* 0x00012004ff047984 */ /* 0x000e2c0008000c00 */
[----:B0-----:R-:W-:Y:S01]  /*44a0*/  DFMA R4, R4, R26, R44 ;  /* 0x0000001a0404722b */ /* 0x001fe2000000002c */
[----:B------:R-:W5:Y:S04]  /*44b0*/  LDG.E.64 R26, desc[UR6][R52.64+0x1c8] ;  /* 0x0001c806341a7981 */ /* 0x000f68000c1e1b00 */
[----:B------:R-:W5:Y:S03]  /*44c0*/  LDG.E.64 R44, desc[UR6][R52.64+0x1e8] ;  /* 0x0001e806342c7981 */ /* 0x000f66000c1e1b00 */
[----:B--2---:R-:W-:-:S02]  /*44d0*/  DFMA R18, R18, R6, R4 ;  /* 0x000000061212722b */ /* 0x004fc40000000004 */
[----:B------:R-:W0:Y:S06]  /*44e0*/  LDS.128 R4, [UR4+0x140] ;  /* 0x00014004ff047984 */ /* 0x000e2c0008000c00 */
[----:B---3--:R-:W-:Y:S02]  /*44f0*/  DFMA R8, R8, R16, R18 ;  /* 0x000000100808722b */ /* 0x008fe40000000012 */
[----:B------:R-:W5:Y:S06]  /*4500*/  LDS.128 R16, [UR4+0x150] ;  /* 0x00015004ff107984 */ /* 0x000f6c0008000c00 */
[----:B------:R-:W-:Y:S01]  /*4510*/  DFMA R8, R14, R10, R8 ;  /* 0x0000000a0e08722b */ /* 0x000fe20000000008 */
[----:B------:R-:W2:Y:S07]  /*4520*/  LDG.E.64 R14, desc[UR6][R52.64+0x1d0] ;  /* 0x0001d006340e7981 */ /* 0x000eae000c1e1b00 */
[----:B0-----:R-:W-:-:S02]  /*4530*/  DFMA R4, R4, R42, R8 ;  /* 0x0000002a0404722b */ /* 0x001fc40000000008 */
[----:B------:R-:W0:Y:S04]  /*4540*/  LDS.128 R8, [UR4+0x160] ;  /* 0x00016004ff087984 */ /* 0x000e280008000c00 */
[----:B------:R-:W3:Y:S02]  /*4550*/  LDG.E.64 R42, desc[UR6][R52.64+0x200] ;  /* 0x00020006342a7981 */ /* 0x000ee4000c1e1b00 */
[----:B----4-:R-:W-:Y:S02]  /*4560*/  DFMA R4, R12, R6, R4 ;  /* 0x000000060c04722b */ /* 0x010fe40000000004 */
[----:B------:R-:W4:Y:S06]  /*4570*/  LDG.E.64 R12, desc[UR6][R52.64+0x1d8] ;  /* 0x0001d806340c7981 */ /* 0x000f2c000c1e1b00 */
[----:B-----5:R-:W-:Y:S01]  /*4580*/  DFMA R16, R16, R24, R4 ;  /* 0x000000181010722b */ /* 0x020fe20000000004 */
[----:B------:R-:W5:Y:S04]  /*4590*/  LDG.E.64 R24, desc[UR6][R52.64+0x1e0] ;  /* 0x0001e00634187981 */ /* 0x000f68000c1e1b00 */
[----:B------:R-:W1:Y:S03]  /*45a0*/  LDS.128 R4, [UR4+0x170] ;  /* 0x00017004ff047984 */ /* 0x000e660008000c00 */
[----:B------:R-:W-:Y:S01]  /*45b0*/  DFMA R16, R40, R18, R16 ;  /* 0x000000122810722b */ /* 0x000fe20000000010 */
[----:B------:R-:W3:Y:S04]  /*45c0*/  LDG.E.64 R40, desc[UR6][R52.64+0x208] ;  /* 0x0002080634287981 */ /* 0x000ee8000c1e1b00 */
[----:B------:R-:W3:Y:S03]  /*45d0*/  LDG.E.64 R18, desc[UR6][R52.64+0x250] ;  /* 0x0002500634127981 */ /* 0x000ee6000c1e1b00 */
[----:B0-----:R-:W-:Y:S01]  /*45e0*/  DFMA R8, R8, R30, R16 ;  /* 0x0000001e0808722b */ /* 0x001fe20000000010 */
[----:B------:R-:W3:Y:S07]  /*45f0*/  LDG.E.64 R30, desc[UR6][R52.64+0x1f0] ;  /* 0x0001f006341e7981 */ /* 0x000eee000c1e1b00 */
[----:B------:R-:W-:-:S02]  /*4600*/  DFMA R16, R28, R10, R8 ;  /* 0x0000000a1c10722b */ /* 0x000fc40000000008 */
[----:B------:R-:W0:Y:S04]  /*4610*/  LDS.128 R8, [UR4+0x180] ;  /* 0x00018004ff087984 */ /* 0x000e280008000c00 */
[----:B------:R-:W3:Y:S02]  /*4620*/  LDG.E.64 R28, desc[UR6][R52.64+0x1f8] ;  /* 0x0001f806341c7981 */ /* 0x000ee4000c1e1b00 */
[----:B-1----:R-:W-:Y:S02]  /*4630*/  DFMA R4, R4, R38, R16 ;  /* 0x000000260404722b */ /* 0x002fe40000000010 */
[----:B------:R-:W3:Y:S04]  /*4640*/  LDG.E.64 R38, desc[UR6][R52.64+0x210] ;  /* 0x0002100634267981 */ /* 0x000ee8000c1e1b00 */
[----:B------:R-:W3:Y:S02]  /*4650*/  LDG.E.64 R16, desc[UR6][R52.64+0x240] ;  /* 0x0002400634107981 */ /* 0x000ee4000c1e1b00 */
[----:B------:R-:W-:-:S02]  /*4660*/  DFMA R36, R36, R6, R4 ;  /* 0x000000062424722b */ /* 0x000fc40000000004 */
[----:B------:R-:W1:Y:S06]  /*4670*/  LDS.128 R4, [UR4+0x190] ;  /* 0x00019004ff047984 */ /* 0x000e6c0008000c00 */
[----:B0-----:R-:W-:Y:S02]  /*4680*/  DFMA R8, R8, R34, R36 ;  /* 0x000000220808722b */ /* 0x001fe40000000024 */
[----:B------:R-:W3:Y:S04]  /*4690*/  LDG.E.64 R36, desc[UR6][R52.64+0x218] ;  /* 0x0002180634247981 */ /* 0x000ee8000c1e1b00 */
[----:B------:R-:W3:Y:S02]  /*46a0*/  LDG.E.64 R34, desc[UR6][R52.64+0x220] ;  /* 0x0002200634227981 */ /* 0x000ee4000c1e1b00 */
[----:B------:R-:W-:-:S02]  /*46b0*/  DFMA R32, R32, R10, R8 ;  /* 0x0000000a2020722b */ /* 0x000fc40000000008 */
[----:B------:R-:W0:Y:S06]  /*46c0*/  LDS.128 R8, [UR4+0x1a0] ;  /* 0x0001a004ff087984 */ /* 0x000e2c0008000c00 */
[----:B-1----:R-:W-:Y:S02]  /*46d0*/  DFMA R4, R4, R22, R32 ;  /* 0x000000160404722b */ /* 0x002fe40000000020 */
[----:B------:R-:W3:Y:S04]  /*46e0*/  LDG.E.64 R32, desc[UR6][R52.64+0x228] ;  /* 0x0002280634207981 */ /* 0x000ee8000c1e1b00 */
[----:B------:R-:W3:Y:S02]  /*46f0*/  LDG.E.64 R22, desc[UR6][R52.64+0x230] ;  /* 0x0002300634167981 */ /* 0x000ee4000c1e1b00 */
[----:B------:R-:W-:-:S02]  /*4700*/  DFMA R4, R20, R6, R4 ;  /* 0x000000061404722b */ /* 0x000fc40000000004 */
[----:B------:R-:W3:Y:S06]  /*4710*/  LDG.E.64 R20, desc[UR6][R52.64+0x238] ;  /* 0x0002380634147981 */ /* 0x000eec000c1e1b00 */
[----:B0-----:R-:W-:Y:S02]  /*4720*/  DFMA R8, R8, R54, R4 ;  /* 0x000000360808722b */ /* 0x001fe40000000004 */
[----:B------:R-:W0:Y:S04]  /*4730*/  LDS.128 R4, [UR4+0x1b0] ;  /* 0x0001b004ff047984 */ /* 0x000e280008000c00 */
        /* <DEDUP_REMOVED lines=9> */
[----:B------:R-:W2:Y:S04]  /*47d0*/  LDS.128 R4, [UR4+0x1d0] ;  /* 0x0001d004ff047984 */ /* 0x000ea80008000c00 */
[----:B------:R-:W3:Y:S02]  /*47e0*/  LDG.E.64 R46, desc[UR6][R52.64+0x298] ;  /* 0x00029806342e7981 */ /* 0x000ee4000c1e1b00 */
[----:B------:R-:W-:-:S02]  /*47f0*/  DFMA R8, R26, R10, R8 ;  /* 0x0000000a1a08722b */ /* 0x000fc40000000008 */
[----:B------:R-:W3:Y:S06]  /*4800*/  LDG.E.64 R26, desc[UR6][R52.64+0x268] ;  /* 0x00026806341a7981 */ /* 0x000eec000c1e1b00 */
[----:B--2---:R-:W-:Y:S02]  /*4810*/  DFMA R4, R4, R14, R8 ;  /* 0x0000000e0404722b */ /* 0x004fe40000000008 */
[----:B------:R-:W5:Y:S06]  /*4820*/  LDS.128 R8, [UR4+0x1e0] ;  /* 0x0001e004ff087984 */ /* 0x000f6c0008000c00 */
[----:B----4-:R-:W-:Y:S01]  /*4830*/  DFMA R4, R12, R6, R4 ;  /* 0x000000060c04722b */ /* 0x010fe20000000004 */
[----:B------:R-:W3:Y:S07]  /*4840*/  LDS.128 R12, [UR4+0x1f0] ;  /* 0x0001f004ff0c7984 */ /* 0x000eee0008000c00 */
[----:B-----5:R-:W-:Y:S01]  /*4850*/  DFMA R8, R8, R24, R4 ;  /* 0x000000180808722b */ /* 0x020fe20000000004 */
[----:B------:R-:W2:Y:S04]  /*4860*/  LDG.E.64 R24, desc[UR6][R52.64+0x270] ;  /* 0x0002700634187981 */ /* 0x000ea8000c1e1b00 */
[----:B------:R-:W0:Y:S03]  /*4870*/  LDS.128 R4, [UR4+0x200] ;  /* 0x00020004ff047984 */ /* 0x000e260008000c00 */
[----:B------:R-:W-:Y:S01]  /*4880*/  DFMA R8, R44, R10, R8 ;  /* 0x0000000a2c08722b */ /* 0x000fe20000000008 */
[----:B------:R-:W4:Y:S07]  /*4890*/  LDG.E.64 R44, desc[UR6][R52.64+0x2a0] ;  /* 0x0002a006342c7981 */ /* 0x000f2e000c1e1b00 */
[----:B---3--:R-:W-:-:S02]  /*48a0*/  DFMA R12, R12, R30, R8 ;  /* 0x0000001e0c0c722b */ /* 0x008fc40000000008 */
[----:B------:R-:W1:Y:S04]  /*48b0*/  LDS.128 R8, [UR4+0x210] ;  /* 0x00021004ff087984 */ /* 0x000e680008000c00 */
[----:B------:R-:W3:Y:S02]  /*48c0*/  LDG.E.64 R30, desc[UR6][R52.64+0x278] ;  /* 0x00027806341e7981 */ /* 0x000ee4000c1e1b00 */
[----:B------:R-:W-:Y:S02]  /*48d0*/  DFMA R12, R28, R14, R12 ;  /* 0x0000000e1c0c722b */ /* 0x000fe4000000000c */
[----:B------:R-:W5:Y:S06]  /*48e0*/  LDG.E.64 R28, desc[UR6][R52.64+0x280] ;  /* 0x00028006341c7981 */ /* 0x000f6c000c1e1b00 */
[----:B0-----:R-:W-:-:S02]  /*48f0*/  DFMA R4, R4, R42, R12 ;  /* 0x0000002a0404722b */ /* 0x001fc4000000000c */
[----:B------:R-:W0:Y:S04]  /*4900*/  LDS.128 R12, [UR4+0x220] ;  /* 0x00022004ff0c7984 */ /* 0x000e280008000c00 */
[----:B------:R-:W4:Y:S02]  /*4910*/  LDG.E.64 R42, desc[UR6][R52.64+0x2a8] ;  /* 0x0002a806342a7981 */ /* 0x000f24000c1e1b00 */
[----:B------:R-:W-:Y:S02]  /*4920*/  DFMA R4, R40, R6, R4 ;  /* 0x000000062804722b */ /* 0x000fe40000000004 */
[----:B------:R-:W4:Y:S06]  /*4930*/  LDG.E.64 R40, desc[UR6][R52.64+0x2b0] ;  /* 0x0002b00634287981 */ /* 0x000f2c000c1e1b00 */
[----:B-1----:R-:W-:-:S02]  /*4940*/  DFMA R8, R8, R38, R4 ;  /* 0x000000260808722b */ /* 0x002fc40000000004 */
[----:B------:R-:W1:Y:S04]  /*4950*/  LDS.128 R4, [UR4+0x230] ;  /* 0x00023004ff047984 */ /* 0x000e680008000c00 */
[----:B------:R-:W4:Y:S02]  /*4960*/  LDG.E.64 R38, desc[UR6][R52.64+0x2b8] ;  /* 0x0002b80634267981 */ /* 0x000f24000c1e1b00 */
[----:B------:R-:W-:Y:S02]  /*4970*/  DFMA R8, R36, R10, R8 ;  /* 0x0000000a2408722b */ /* 0x000fe40000000008 */
[----:B------:R-:W4:Y:S06]  /*4980*/  LDG.E.64 R36, desc[UR6][R52.64+0x2c0] ;  /* 0x0002c00634247981 */ /* 0x000f2c000c1e1b00 */
[----:B0-----:R-:W-:-:S02]  /*4990*/  DFMA R12, R12, R34, R8 ;  /* 0x000000220c0c722b */ /* 0x001fc40000000008 */
[----:B------:R-:W0:Y:S04]  /*49a0*/  LDS.128 R8, [UR4+0x240] ;  /* 0x00024004ff087984 */ /* 0x000e280008000c00 */
[----:B------:R-:W4:Y:S02]  /*49b0*/  LDG.E.64 R34, desc[UR6][R52.64+0x2c8] ;  /* 0x0002c80634227981 */ /* 0x000f24000c1e1b00 */
[----:B------:R-:W-:Y:S02]  /*49c0*/  DFMA R12, R32, R14, R12 ;  /* 0x0000000e200c722b */ /* 0x000fe4000000000c */
[----:B------:R-:W4:Y:S04]  /*49d0*/  LDG.E.64 R32, desc[UR6][R52.64+0x2d8] ;  /* 0x0002d80634207981 */ /* 0x000f28000c1e1b00 */
[----:B------:R-:W4:Y:S02]  /*49e0*/  LDG.E.64 R14, desc[UR6][R52.64+0x2f8] ;  /* 0x0002f806340e7981 */ /* 0x000f24000c1e1b00 */
[----:B-1----:R-:W-:-:S02]  /*49f0*/  DFMA R4, R4, R22, R12 ;  /* 0x000000160404722b */ /* 0x002fc4000000000c */
[----:B------:R-:W4:Y:S06]  /*4a00*/  LDG.E.64 R12, desc[UR6][R52.64+0x300] ;  /* 0x00030006340c7981 */ /* 0x000f2c000c1e1b00 */
[----:B------:R-:W-:Y:S02]  /*4a10*/  DFMA R20, R20, R6, R4 ;  /* 0x000000061414722b */ /* 0x000fe40000000004 */
[----:B------:R-:W1:Y:S06]  /*4a20*/  LDS.128 R4, [UR4+0x250] ;  /* 0x00025004ff047984 */ /* 0x000e6c0008000c00 */
[----:B0-----:R-:W-:Y:S01]  /*4a30*/  DFMA R8, R8, R16, R20 ;  /* 0x000000100808722b */ /* 0x001fe20000000014 */
[----:B------:R-:W4:Y:S04]  /*4a40*/  LDG.E.64 R16, desc[UR6][R52.64+0x2d0] ;  /* 0x0002d00634107981 */ /* 0x000f28000c1e1b00 */
[----:B------:R-:W0:Y:S03]  /*4a50*/  LDS.128 R20, [UR4+0x260] ;  /* 0x00026004ff147984 */ /* 0x000e260008000c00 */
[----:B------:R-:W-:Y:S01]  /*4a60*/  DFMA R8, R2, R10, R8 ;  /* 0x0000000a0208722b */ /* 0x000fe20000000008 */
[----:B------:R-:W4:Y:S04]  /*4a70*/  LDG.E.64 R2, desc[UR6][R52.64+0x2e0] ;  /* 0x0002e00634027981 */ /* 0x000f28000c1e1b00 */
[----:B------:R-:W4:Y:S03]  /*4a80*/  LDG.E.64 R10, desc[UR6][R52.64+0x308] ;  /* 0x00030806340a7981 */ /* 0x000f26000c1e1b00 */
[----:B-1----:R-:W-:Y:S01]  /*4a90*/  DFMA R4, R4, R18, R8 ;  /* 0x000000120404722b */ /* 0x002fe20000000008 */
[----:B------:R-:W4:Y:S04]  /*4aa0*/  LDG.E.64 R18, desc[UR6][R52.64+0x2e8] ;  /* 0x0002e80634127981 */ /* 0x000f28000c1e1b00 */
[----:B------:R-:W4:Y:S03]  /*4ab0*/  LDG.E.64 R8, desc[UR6][R52.64+0x310] ;  /* 0x0003100634087981 */ /* 0x000f26000c1e1b00 */
[----:B------:R-:W-:Y:S01]  /*4ac0*/  DFMA R4, R56, R6, R4 ;  /* 0x000000063804722b */ /* 0x000fe20000000004 */
[----:B------:R-:W4:Y:S07]  /*4ad0*/  LDG.E.64 R6, desc[UR6][R52.64+0x2f0] ;  /* 0x0002f00634067981 */ /* 0x000f2e000c1e1b00 */
[----:B0-----:R-:W-:-:S02]  /*4ae0*/  DFMA R20, R20, R54, R4 ;  /* 0x000000361414722b */ /* 0x001fc40000000004 */
[----:B------:R-:W4:Y:S06]  /*4af0*/  LDG.E.64 R4, desc[UR6][R52.64+0x318] ;  /* 0x0003180634047981 */ /* 0x000f2c000c1e1b00 */
[----:B------:R-:W-:Y:S02]  /*4b00*/  DFMA R26, R26, R22, R20 ;  /* 0x000000161a1a722b */ /* 0x000fe40000000014 */
[----:B------:R-:W2:Y:S06]  /*4b10*/  LDS.128 R20, [UR4+0x270] ;  /* 0x00027004ff147984 */ /* 0x000eac0008000c00 */
[----:B--2---:R-:W-:-:S02]  /*4b20*/  DFMA R20, R20, R24, R26 ;  /* 0x000000181414722b */ /* 0x004fc4000000001a */
[----:B------:R-:W5:Y:S06]  /*4b30*/  LDS.128 R24, [UR4+0x280] ;  /* 0x00028004ff187984 */ /* 0x000f6c0008000c00 */
[----:B---3--:R-:W-:Y:S02]  /*4b40*/  DFMA R30, R30, R22, R20 ;  /* 0x000000161e1e722b */ /* 0x008fe40000000014 */
[----:B------:R-:W0:Y:S06]  /*4b50*/  LDS.128 R20, [UR4+0x290] ;  /* 0x00029004ff147984 */ /* 0x000e2c0008000c00 */
[----:B-----5:R-:W-:-:S02]  /*4b60*/  DFMA R24, R24, R28, R30 ;  /* 0x0000001c1818722b */ /* 0x020fc4000000001e */
[----:B------:R-:W4:Y:S06]  /*4b70*/  LDS.128 R28, [UR4+0x2a0] ;  /* 0x0002a004ff1c7984 */ /* 0x000f2c0008000c00 */
[----:B------:R-:W-:Y:S02]  /*4b80*/  DFMA R50, R50, R26, R24 ;  /* 0x0000001a3232722b */ /* 0x000fe40000000018 */
[----:B------:R-:W1:Y:S06]  /*4b90*/  LDS.128 R24, [UR4+0x2b0] ;  /* 0x0002b004ff187984 */ /* 0x000e6c0008000c00 */
[----:B0-----:R-:W-:-:S08]  /*4ba0*/  DFMA R20, R20, R48, R50 ;  /* 0x000000301414722b */ /* 0x001fd00000000032 */
[----:B------:R-:W-:Y:S02]  /*4bb0*/  DFMA R46, R46, R22, R20 ;  /* 0x000000162e2e722b */ /* 0x000fe40000000014 */
[----:B------:R-:W0:Y:S06]  /*4bc0*/  LDS.128 R20, [UR4+0x2c0] ;  /* 0x0002c004ff147984 */ /* 0x000e2c0008000c00 */
[----:B----4-:R-:W-:-:S08]  /*4bd0*/  DFMA R28, R28, R44, R46 ;  /* 0x0000002c1c1c722b */ /* 0x010fd0000000002e */
[----:B------:R-:W-:Y:S02]  /*4be0*/  DFMA R42, R42, R30, R28 ;  /* 0x0000001e2a2a722b */ /* 0x000fe4000000001c */
[----:B------:R-:W2:Y:S06]  /*4bf0*/  LDS.128 R28, [UR4+0x2d0] ;  /* 0x0002d004ff1c7984 */ /* 0x000eac0008000c00 */
[----:B-1----:R-:W-:-:S08]  /*4c00*/  DFMA R24, R24, R40, R42 ;  /* 0x000000281818722b */ /* 0x002fd0000000002a */
[----:B------:R-:W-:Y:S02]  /*4c10*/  DFMA R38, R38, R26, R24 ;  /* 0x0000001a2626722b */ /* 0x000fe40000000018 */
[----:B------:R-:W1:Y:S06]  /*4c20*/  LDS.128 R24, [UR4+0x2e0] ;  /* 0x0002e004ff187984 */ /* 0x000e6c0008000c00 */
[----:B0-----:R-:W-:-:S08]  /*4c30*/  DFMA R20, R20, R36, R38 ;  /* 0x000000241414722b */ /* 0x001fd00000000026 */
[----:B------:R-:W-:Y:S02]  /*4c40*/  DFMA R34, R34, R22, R20 ;  /* 0x000000162222722b */ /* 0x000fe40000000014 */
[----:B------:R-:W0:Y:S06]  /*4c50*/  LDS.128 R20, [UR4+0x2f0] ;  /* 0x0002f004ff147984 */ /* 0x000e2c0008000c00 */
[----:B--2---:R-:W-:-:S08]  /*4c60*/  DFMA R16, R28, R16, R34 ;  /* 0x000000101c10722b */ /* 0x004fd00000000022 */
[----:B------:R-:W-:Y:S01]  /*4c70*/  DFMA R16, R32, R30, R16 ;  /* 0x0000001e2010722b */ /* 0x000fe20000000010 */
[----:B------:R-:W2:Y:S07]  /*4c80*/  LDS.128 R28, [UR4+0x300] ;  /* 0x00030004ff1c7984 */ /* 0x000eae0008000c00 */
[----:B-1----:R-:W-:-:S08]  /*4c90*/  DFMA R2, R24, R2, R16 ;  /* 0x000000021802722b */ /* 0x002fd00000000010 */
[----:B------:R-:W-:Y:S01]  /*4ca0*/  DFMA R2, R18, R26, R2 ;  /* 0x0000001a1202722b */ /* 0x000fe20000000002 */
[----:B------:R-:W1:Y:S07]  /*4cb0*/  LDS.128 R16, [UR4+0x310] ;  /* 0x00031004ff107984 */ /* 0x000e6e0008000c00 */
[----:B0-----:R-:W-:-:S08]  /*4cc0*/  DFMA R2, R20, R6, R2 ;  /* 0x000000061402722b */ /* 0x001fd00000000002 */
[----:B------:R-:W-:-:S08]  /*4cd0*/  DFMA R2, R14, R22, R2 ;  /* 0x000000160e02722b */ /* 0x000fd00000000002 */
[----:B--2---:R-:W-:Y:S02]  /*4ce0*/  DFMA R12, R28, R12, R2 ;  /* 0x0000000c1c0c722b */ /* 0x004fe40000000002 */
[----:B------:R-:W0:Y:S06]  /*4cf0*/  LDC.64 R2, c[0x0][0x3f0] ;  /* 0x0000fc00ff027b82 */ /* 0x000e2c0000000a00 */
[----:B------:R-:W-:-:S08]  /*4d00*/  DFMA R10, R10, R30, R12 ;  /* 0x0000001e0a0a722b */ /* 0x000fd0000000000c */
[----:B-1----:R-:W-:-:S08]  /*4d10*/  DFMA R8, R16, R8, R10 ;  /* 0x000000081008722b */ /* 0x002fd0000000000a */
[----:B------:R-:W-:-:S07]  /*4d20*/  DFMA R4, R4, R18, R8 ;  /* 0x000000120404722b */ /* 0x000fce0000000008 */
[----:B0-----:R-:W-:Y:S01]  /*4d30*/  STG.E.64 desc[UR6][R2.64+0x8], R4 ;  /* 0x0000080402007986 */ /* 0x001fe2000c101b06 */
[----:B------:R-:W-:Y:S05]  /*4d40*/  EXIT ;  /* 0x000000000000794d */ /* 0x000fea0003800000 */
.L_x_25:
[----:B------:R-:W-:-:S00]  /*4d50*/  BRA `(.L_x_25) ;  /* 0xfffffffc00fc7947 */ /* 0x000fc0000383ffff */
[----:B------:R-:W-:-:S00]  /*4d60*/  NOP ;  /* 0x0000000000007918 */ /* 0x000fc00000000000 */
        /* <DEDUP_REMOVED lines=9> */
.L_x_26:


//--------------------- .nv.shared._Z11ExecuteLSTMPdS_S_S_S_S_S_S_S_S_S_S_S_S_S_ --------------------------
	.section	.nv.shared._Z11ExecuteLSTMPdS_S_S_S_S_S_S_S_S_S_S_S_S_S_,"aw",@nobits
	.sectionflags	@""
	.align	8
.nv.shared._Z11ExecuteLSTMPdS_S_S_S_S_S_S_S_S_S_S_S_S_S_:
	.zero		1824


//--------------------- .nv.shared.reserved.0     --------------------------
	.section	.nv.shared.reserved.0,"aw",@nobits
	.weak		__nv_reservedSMEM_offset_0_alias
	.size		__nv_reservedSMEM_offset_0_alias, 0, 64
	.other		__nv_reservedSMEM_offset_0_alias,@"STO_CUDA_RESERVED_SHARED STV_DEFAULT"
__nv_reservedSMEM_offset_0_alias:
	.zero		0
	.zero		64


//--------------------- .nv.constant0._Z11ExecuteLSTMPdS_S_S_S_S_S_S_S_S_S_S_S_S_S_ --------------------------
	.section	.nv.constant0._Z11ExecuteLSTMPdS_S_S_S_S_S_S_S_S_S_S_S_S_S_,"a",@progbits
	.sectionflags	@""
	.align	4
.nv.constant0._Z11ExecuteLSTMPdS_S_S_S_S_S_S_S_S_S_S_S_S_S_:
	.zero		1016


//--------------------- SYMBOLS --------------------------

	.type		.nv.reservedSmem.offset0,@object
	.size		.nv.reservedSmem.offset0,0x4
	.type		.nv.reservedSmem.cap,@object
	.size		.nv.reservedSmem.cap,0x4
